//
// Generated by NVIDIA NVVM Compiler
//
// Compiler Build ID: CL-36424714
// Cuda compilation tools, release 13.0, V13.0.88
// Based on NVVM 20.0.0
//

.version 9.0
.target sm_100
.address_size 64

	// .globl	_Z16reduction_kernelPdPKdl
// _ZZ16reduction_kernelPdPKdlE4smem has been demoted
// _ZZ14dotprod_kernelPdPKdS1_lE4smem has been demoted
// _ZZ13matvec_kernelPdPKdS1_lE4smem has been demoted

.visible .entry _Z16reduction_kernelPdPKdl(
	.param .u64 .ptr .align 1 _Z16reduction_kernelPdPKdl_param_0,
	.param .u64 .ptr .align 1 _Z16reduction_kernelPdPKdl_param_1,
	.param .u64 _Z16reduction_kernelPdPKdl_param_2
)
{
	.reg .pred 	%p<8>;
	.reg .b32 	%r<8>;
	.reg .b64 	%rd<12>;
	.reg .b64 	%fd<32>;
	// demoted variable
	.shared .align 8 .b8 _ZZ16reduction_kernelPdPKdlE4smem[8192];
	ld.param.u64 	%rd2, [_Z16reduction_kernelPdPKdl_param_0];
	ld.param.u64 	%rd3, [_Z16reduction_kernelPdPKdl_param_1];
	ld.param.u64 	%rd4, [_Z16reduction_kernelPdPKdl_param_2];
	mov.u32 	%r1, %ctaid.x;
	mov.u32 	%r4, %ntid.x;
	mov.u32 	%r2, %tid.x;
	mad.lo.s32 	%r5, %r1, %r4, %r2;
	cvt.s64.s32 	%rd1, %r5;
	setp.le.s64 	%p1, %rd4, %rd1;
	shl.b32 	%r6, %r2, 3;
	mov.u32 	%r7, _ZZ16reduction_kernelPdPKdlE4smem;
	add.s32 	%r3, %r7, %r6;
	@%p1 bra 	$L__BB0_2;
	cvta.to.global.u64 	%rd6, %rd3;
	shl.b64 	%rd7, %rd1, 3;
	add.s64 	%rd8, %rd6, %rd7;
	ld.global.f64 	%fd1, [%rd8];
	st.shared.f64 	[%r3], %fd1;
	bra.uni 	$L__BB0_3;
$L__BB0_2:
	mov.b64 	%rd5, 0;
	st.shared.u64 	[%r3], %rd5;
$L__BB0_3:
	bar.sync 	0;
	setp.gt.u32 	%p2, %r2, 511;
	@%p2 bra 	$L__BB0_5;
	ld.shared.f64 	%fd2, [%r3+4096];
	ld.shared.f64 	%fd3, [%r3];
	add.f64 	%fd4, %fd2, %fd3;
	st.shared.f64 	[%r3], %fd4;
$L__BB0_5:
	bar.sync 	0;
	setp.gt.u32 	%p3, %r2, 255;
	@%p3 bra 	$L__BB0_7;
	ld.shared.f64 	%fd5, [%r3+2048];
	ld.shared.f64 	%fd6, [%r3];
	add.f64 	%fd7, %fd5, %fd6;
	st.shared.f64 	[%r3], %fd7;
$L__BB0_7:
	bar.sync 	0;
	setp.gt.u32 	%p4, %r2, 127;
	@%p4 bra 	$L__BB0_9;
	ld.shared.f64 	%fd8, [%r3+1024];
	ld.shared.f64 	%fd9, [%r3];
	add.f64 	%fd10, %fd8, %fd9;
	st.shared.f64 	[%r3], %fd10;
$L__BB0_9:
	bar.sync 	0;
	setp.gt.u32 	%p5, %r2, 63;
	@%p5 bra 	$L__BB0_11;
	ld.shared.f64 	%fd11, [%r3+512];
	ld.shared.f64 	%fd12, [%r3];
	add.f64 	%fd13, %fd11, %fd12;
	st.shared.f64 	[%r3], %fd13;
$L__BB0_11:
	bar.sync 	0;
	setp.gt.u32 	%p6, %r2, 31;
	@%p6 bra 	$L__BB0_14;
	ld.shared.f64 	%fd14, [%r3+256];
	ld.shared.f64 	%fd15, [%r3];
	add.f64 	%fd16, %fd14, %fd15;
	st.shared.f64 	[%r3], %fd16;
	bar.warp.sync 	-1;
	ld.shared.f64 	%fd17, [%r3+128];
	ld.shared.f64 	%fd18, [%r3];
	add.f64 	%fd19, %fd17, %fd18;
	st.shared.f64 	[%r3], %fd19;
	bar.warp.sync 	-1;
	ld.shared.f64 	%fd20, [%r3+64];
	ld.shared.f64 	%fd21, [%r3];
	add.f64 	%fd22, %fd20, %fd21;
	st.shared.f64 	[%r3], %fd22;
	bar.warp.sync 	-1;
	ld.shared.f64 	%fd23, [%r3+32];
	ld.shared.f64 	%fd24, [%r3];
	add.f64 	%fd25, %fd23, %fd24;
	st.shared.f64 	[%r3], %fd25;
	bar.warp.sync 	-1;
	ld.shared.f64 	%fd26, [%r3+16];
	ld.shared.f64 	%fd27, [%r3];
	add.f64 	%fd28, %fd26, %fd27;
	st.shared.f64 	[%r3], %fd28;
	bar.warp.sync 	-1;
	setp.ne.s32 	%p7, %r2, 0;
	@%p7 bra 	$L__BB0_14;
	ld.shared.f64 	%fd29, [_ZZ16reduction_kernelPdPKdlE4smem];
	ld.shared.f64 	%fd30, [_ZZ16reduction_kernelPdPKdlE4smem+8];
	add.f64 	%fd31, %fd29, %fd30;
	cvta.to.global.u64 	%rd9, %rd2;
	mul.wide.u32 	%rd10, %r1, 8;
	add.s64 	%rd11, %rd9, %rd10;
	st.global.f64 	[%rd11], %fd31;
$L__BB0_14:
	ret;

}
	// .globl	_Z14dotprod_kernelPdPKdS1_l
.visible .entry _Z14dotprod_kernelPdPKdS1_l(
	.param .u64 .ptr .align 1 _Z14dotprod_kernelPdPKdS1_l_param_0,
	.param .u64 .ptr .align 1 _Z14dotprod_kernelPdPKdS1_l_param_1,
	.param .u64 .ptr .align 1 _Z14dotprod_kernelPdPKdS1_l_param_2,
	.param .u64 _Z14dotprod_kernelPdPKdS1_l_param_3
)
{
	.reg .pred 	%p<8>;
	.reg .b32 	%r<8>;
	.reg .b64 	%rd<15>;
	.reg .b64 	%fd<34>;
	// demoted variable
	.shared .align 8 .b8 _ZZ14dotprod_kernelPdPKdS1_lE4smem[8192];
	ld.param.u64 	%rd2, [_Z14dotprod_kernelPdPKdS1_l_param_0];
	ld.param.u64 	%rd3, [_Z14dotprod_kernelPdPKdS1_l_param_1];
	ld.param.u64 	%rd4, [_Z14dotprod_kernelPdPKdS1_l_param_2];
	ld.param.u64 	%rd5, [_Z14dotprod_kernelPdPKdS1_l_param_3];
	mov.u32 	%r1, %ctaid.x;
	mov.u32 	%r4, %ntid.x;
	mov.u32 	%r2, %tid.x;
	mad.lo.s32 	%r5, %r1, %r4, %r2;
	cvt.s64.s32 	%rd1, %r5;
	setp.le.s64 	%p1, %rd5, %rd1;
	shl.b32 	%r6, %r2, 3;
	mov.u32 	%r7, _ZZ14dotprod_kernelPdPKdS1_lE4smem;
	add.s32 	%r3, %r7, %r6;
	@%p1 bra 	$L__BB1_2;
	cvta.to.global.u64 	%rd7, %rd3;
	cvta.to.global.u64 	%rd8, %rd4;
	shl.b64 	%rd9, %rd1, 3;
	add.s64 	%rd10, %rd7, %rd9;
	ld.global.f64 	%fd1, [%rd10];
	add.s64 	%rd11, %rd8, %rd9;
	ld.global.f64 	%fd2, [%rd11];
	mul.f64 	%fd3, %fd1, %fd2;
	st.shared.f64 	[%r3], %fd3;
	bra.uni 	$L__BB1_3;
$L__BB1_2:
	mov.b64 	%rd6, 0;
	st.shared.u64 	[%r3], %rd6;
$L__BB1_3:
	bar.sync 	0;
	setp.gt.u32 	%p2, %r2, 511;
	@%p2 bra 	$L__BB1_5;
	ld.shared.f64 	%fd4, [%r3+4096];
	ld.shared.f64 	%fd5, [%r3];
	add.f64 	%fd6, %fd4, %fd5;
	st.shared.f64 	[%r3], %fd6;
$L__BB1_5:
	bar.sync 	0;
	setp.gt.u32 	%p3, %r2, 255;
	@%p3 bra 	$L__BB1_7;
	ld.shared.f64 	%fd7, [%r3+2048];
	ld.shared.f64 	%fd8, [%r3];
	add.f64 	%fd9, %fd7, %fd8;
	st.shared.f64 	[%r3], %fd9;
$L__BB1_7:
	bar.sync 	0;
	setp.gt.u32 	%p4, %r2, 127;
	@%p4 bra 	$L__BB1_9;
	ld.shared.f64 	%fd10, [%r3+1024];
	ld.shared.f64 	%fd11, [%r3];
	add.f64 	%fd12, %fd10, %fd11;
	st.shared.f64 	[%r3], %fd12;
$L__BB1_9:
	bar.sync 	0;
	setp.gt.u32 	%p5, %r2, 63;
	@%p5 bra 	$L__BB1_11;
	ld.shared.f64 	%fd13, [%r3+512];
	ld.shared.f64 	%fd14, [%r3];
	add.f64 	%fd15, %fd13, %fd14;
	st.shared.f64 	[%r3], %fd15;
$L__BB1_11:
	bar.sync 	0;
	setp.gt.u32 	%p6, %r2, 31;
	@%p6 bra 	$L__BB1_14;
	ld.shared.f64 	%fd16, [%r3+256];
	ld.shared.f64 	%fd17, [%r3];
	add.f64 	%fd18, %fd16, %fd17;
	st.shared.f64 	[%r3], %fd18;
	bar.warp.sync 	-1;
	ld.shared.f64 	%fd19, [%r3+128];
	ld.shared.f64 	%fd20, [%r3];
	add.f64 	%fd21, %fd19, %fd20;
	st.shared.f64 	[%r3], %fd21;
	bar.warp.sync 	-1;
	ld.shared.f64 	%fd22, [%r3+64];
	ld.shared.f64 	%fd23, [%r3];
	add.f64 	%fd24, %fd22, %fd23;
	st.shared.f64 	[%r3], %fd24;
	bar.warp.sync 	-1;
	ld.shared.f64 	%fd25, [%r3+32];
	ld.shared.f64 	%fd26, [%r3];
	add.f64 	%fd27, %fd25, %fd26;
	st.shared.f64 	[%r3], %fd27;
	bar.warp.sync 	-1;
	ld.shared.f64 	%fd28, [%r3+16];
	ld.shared.f64 	%fd29, [%r3];
	add.f64 	%fd30, %fd28, %fd29;
	st.shared.f64 	[%r3], %fd30;
	bar.warp.sync 	-1;
	setp.ne.s32 	%p7, %r2, 0;
	@%p7 bra 	$L__BB1_14;
	ld.shared.f64 	%fd31, [_ZZ14dotprod_kernelPdPKdS1_lE4smem];
	ld.shared.f64 	%fd32, [_ZZ14dotprod_kernelPdPKdS1_lE4smem+8];
	add.f64 	%fd33, %fd31, %fd32;
	cvta.to.global.u64 	%rd12, %rd2;
	mul.wide.u32 	%rd13, %r1, 8;
	add.s64 	%rd14, %rd12, %rd13;
	st.global.f64 	[%rd14], %fd33;
$L__BB1_14:
	ret;

}
	// .globl	_Z13matvec_kernelPdPKdS1_l
.visible .entry _Z13matvec_kernelPdPKdS1_l(
	.param .u64 .ptr .align 1 _Z13matvec_kernelPdPKdS1_l_param_0,
	.param .u64 .ptr .align 1 _Z13matvec_kernelPdPKdS1_l_param_1,
	.param .u64 .ptr .align 1 _Z13matvec_kernelPdPKdS1_l_param_2,
	.param .u64 _Z13matvec_kernelPdPKdS1_l_param_3
)
{
	.reg .pred 	%p<16>;
	.reg .b32 	%r<13>;
	.reg .b64 	%rd<73>;
	.reg .b64 	%fd<141>;
	// demoted variable
	.shared .align 8 .b8 _ZZ13matvec_kernelPdPKdS1_lE4smem[8192];
	ld.param.u64 	%rd33, [_Z13matvec_kernelPdPKdS1_l_param_0];
	ld.param.u64 	%rd35, [_Z13matvec_kernelPdPKdS1_l_param_1];
	ld.param.u64 	%rd36, [_Z13matvec_kernelPdPKdS1_l_param_2];
	ld.param.u64 	%rd34, [_Z13matvec_kernelPdPKdS1_l_param_3];
	cvta.to.global.u64 	%rd1, %rd36;
	cvta.to.global.u64 	%rd2, %rd35;
	mov.u32 	%r2, %tid.x;
	shl.b32 	%r3, %r2, 3;
	mov.u32 	%r4, _ZZ13matvec_kernelPdPKdS1_lE4smem;
	add.s32 	%r1, %r4, %r3;
	mov.b64 	%rd37, 0;
	st.shared.u64 	[%r1], %rd37;
	cvt.u64.u32 	%rd3, %r2;
	setp.le.s64 	%p1, %rd34, %rd3;
	@%p1 bra 	$L__BB2_14;
	mov.u32 	%r5, %ctaid.x;
	cvt.u64.u32 	%rd38, %r5;
	mul.lo.s64 	%rd4, %rd34, %rd38;
	not.b64 	%rd39, %rd3;
	add.s64 	%rd40, %rd34, %rd39;
	shr.u64 	%rd41, %rd40, 10;
	add.s64 	%rd5, %rd41, 1;
	and.b64  	%rd6, %rd5, 15;
	setp.lt.u64 	%p2, %rd40, 15360;
	mov.f64 	%fd140, 0d0000000000000000;
	mov.u64 	%rd67, %rd3;
	@%p2 bra 	$L__BB2_4;
	and.b64  	%rd65, %rd5, 36028797018963952;
	add.s64 	%rd42, %rd4, %rd3;
	shl.b64 	%rd43, %rd42, 3;
	add.s64 	%rd44, %rd43, %rd2;
	add.s64 	%rd64, %rd44, 65536;
	shl.b64 	%rd45, %rd3, 3;
	add.s64 	%rd46, %rd45, %rd1;
	add.s64 	%rd63, %rd46, 65536;
	mov.f64 	%fd140, 0d0000000000000000;
	mov.u64 	%rd67, %rd3;
$L__BB2_3:
	.pragma "nounroll";
	ld.global.f64 	%fd17, [%rd64+-65536];
	ld.global.f64 	%fd18, [%rd63+-65536];
	fma.rn.f64 	%fd19, %fd17, %fd18, %fd140;
	ld.global.f64 	%fd20, [%rd64+-57344];
	ld.global.f64 	%fd21, [%rd63+-57344];
	fma.rn.f64 	%fd22, %fd20, %fd21, %fd19;
	ld.global.f64 	%fd23, [%rd64+-49152];
	ld.global.f64 	%fd24, [%rd63+-49152];
	fma.rn.f64 	%fd25, %fd23, %fd24, %fd22;
	ld.global.f64 	%fd26, [%rd64+-40960];
	ld.global.f64 	%fd27, [%rd63+-40960];
	fma.rn.f64 	%fd28, %fd26, %fd27, %fd25;
	ld.global.f64 	%fd29, [%rd64+-32768];
	ld.global.f64 	%fd30, [%rd63+-32768];
	fma.rn.f64 	%fd31, %fd29, %fd30, %fd28;
	ld.global.f64 	%fd32, [%rd64+-24576];
	ld.global.f64 	%fd33, [%rd63+-24576];
	fma.rn.f64 	%fd34, %fd32, %fd33, %fd31;
	ld.global.f64 	%fd35, [%rd64+-16384];
	ld.global.f64 	%fd36, [%rd63+-16384];
	fma.rn.f64 	%fd37, %fd35, %fd36, %fd34;
	ld.global.f64 	%fd38, [%rd64+-8192];
	ld.global.f64 	%fd39, [%rd63+-8192];
	fma.rn.f64 	%fd40, %fd38, %fd39, %fd37;
	ld.global.f64 	%fd41, [%rd64];
	ld.global.f64 	%fd42, [%rd63];
	fma.rn.f64 	%fd43, %fd41, %fd42, %fd40;
	ld.global.f64 	%fd44, [%rd64+8192];
	ld.global.f64 	%fd45, [%rd63+8192];
	fma.rn.f64 	%fd46, %fd44, %fd45, %fd43;
	ld.global.f64 	%fd47, [%rd64+16384];
	ld.global.f64 	%fd48, [%rd63+16384];
	fma.rn.f64 	%fd49, %fd47, %fd48, %fd46;
	ld.global.f64 	%fd50, [%rd64+24576];
	ld.global.f64 	%fd51, [%rd63+24576];
	fma.rn.f64 	%fd52, %fd50, %fd51, %fd49;
	ld.global.f64 	%fd53, [%rd64+32768];
	ld.global.f64 	%fd54, [%rd63+32768];
	fma.rn.f64 	%fd55, %fd53, %fd54, %fd52;
	ld.global.f64 	%fd56, [%rd64+40960];
	ld.global.f64 	%fd57, [%rd63+40960];
	fma.rn.f64 	%fd58, %fd56, %fd57, %fd55;
	ld.global.f64 	%fd59, [%rd64+49152];
	ld.global.f64 	%fd60, [%rd63+49152];
	fma.rn.f64 	%fd61, %fd59, %fd60, %fd58;
	ld.global.f64 	%fd62, [%rd64+57344];
	ld.global.f64 	%fd63, [%rd63+57344];
	fma.rn.f64 	%fd140, %fd62, %fd63, %fd61;
	add.s64 	%rd67, %rd67, 16384;
	add.s64 	%rd65, %rd65, -16;
	add.s64 	%rd64, %rd64, 131072;
	add.s64 	%rd63, %rd63, 131072;
	setp.ne.s64 	%p3, %rd65, 0;
	@%p3 bra 	$L__BB2_3;
$L__BB2_4:
	setp.eq.s64 	%p4, %rd6, 0;
	@%p4 bra 	$L__BB2_13;
	and.b64  	%rd19, %rd5, 7;
	setp.lt.u64 	%p5, %rd6, 8;
	@%p5 bra 	$L__BB2_7;
	add.s64 	%rd47, %rd67, %rd4;
	shl.b64 	%rd48, %rd47, 3;
	add.s64 	%rd49, %rd2, %rd48;
	ld.global.f64 	%fd65, [%rd49];
	shl.b64 	%rd50, %rd67, 3;
	add.s64 	%rd51, %rd1, %rd50;
	ld.global.f64 	%fd66, [%rd51];
	fma.rn.f64 	%fd67, %fd65, %fd66, %fd140;
	ld.global.f64 	%fd68, [%rd49+8192];
	ld.global.f64 	%fd69, [%rd51+8192];
	fma.rn.f64 	%fd70, %fd68, %fd69, %fd67;
	ld.global.f64 	%fd71, [%rd49+16384];
	ld.global.f64 	%fd72, [%rd51+16384];
	fma.rn.f64 	%fd73, %fd71, %fd72, %fd70;
	ld.global.f64 	%fd74, [%rd49+24576];
	ld.global.f64 	%fd75, [%rd51+24576];
	fma.rn.f64 	%fd76, %fd74, %fd75, %fd73;
	ld.global.f64 	%fd77, [%rd49+32768];
	ld.global.f64 	%fd78, [%rd51+32768];
	fma.rn.f64 	%fd79, %fd77, %fd78, %fd76;
	ld.global.f64 	%fd80, [%rd49+40960];
	ld.global.f64 	%fd81, [%rd51+40960];
	fma.rn.f64 	%fd82, %fd80, %fd81, %fd79;
	ld.global.f64 	%fd83, [%rd49+49152];
	ld.global.f64 	%fd84, [%rd51+49152];
	fma.rn.f64 	%fd85, %fd83, %fd84, %fd82;
	ld.global.f64 	%fd86, [%rd49+57344];
	ld.global.f64 	%fd87, [%rd51+57344];
	fma.rn.f64 	%fd140, %fd86, %fd87, %fd85;
	add.s64 	%rd67, %rd67, 8192;
$L__BB2_7:
	setp.eq.s64 	%p6, %rd19, 0;
	@%p6 bra 	$L__BB2_13;
	and.b64  	%rd70, %rd5, 3;
	setp.lt.u64 	%p7, %rd19, 4;
	@%p7 bra 	$L__BB2_10;
	add.s64 	%rd52, %rd67, %rd4;
	shl.b64 	%rd53, %rd52, 3;
	add.s64 	%rd54, %rd2, %rd53;
	ld.global.f64 	%fd89, [%rd54];
	shl.b64 	%rd55, %rd67, 3;
	add.s64 	%rd56, %rd1, %rd55;
	ld.global.f64 	%fd90, [%rd56];
	fma.rn.f64 	%fd91, %fd89, %fd90, %fd140;
	ld.global.f64 	%fd92, [%rd54+8192];
	ld.global.f64 	%fd93, [%rd56+8192];
	fma.rn.f64 	%fd94, %fd92, %fd93, %fd91;
	ld.global.f64 	%fd95, [%rd54+16384];
	ld.global.f64 	%fd96, [%rd56+16384];
	fma.rn.f64 	%fd97, %fd95, %fd96, %fd94;
	ld.global.f64 	%fd98, [%rd54+24576];
	ld.global.f64 	%fd99, [%rd56+24576];
	fma.rn.f64 	%fd140, %fd98, %fd99, %fd97;
	add.s64 	%rd67, %rd67, 4096;
$L__BB2_10:
	setp.eq.s64 	%p8, %rd70, 0;
	@%p8 bra 	$L__BB2_13;
	shl.b64 	%rd57, %rd67, 3;
	add.s64 	%rd72, %rd1, %rd57;
	add.s64 	%rd58, %rd67, %rd4;
	shl.b64 	%rd59, %rd58, 3;
	add.s64 	%rd71, %rd2, %rd59;
$L__BB2_12:
	.pragma "nounroll";
	ld.global.f64 	%fd100, [%rd71];
	ld.global.f64 	%fd101, [%rd72];
	fma.rn.f64 	%fd140, %fd100, %fd101, %fd140;
	add.s64 	%rd72, %rd72, 8192;
	add.s64 	%rd71, %rd71, 8192;
	add.s64 	%rd70, %rd70, -1;
	setp.ne.s64 	%p9, %rd70, 0;
	@%p9 bra 	$L__BB2_12;
$L__BB2_13:
	st.shared.f64 	[%r1], %fd140;
$L__BB2_14:
	cvt.u32.u64 	%r6, %rd3;
	bar.sync 	0;
	setp.gt.u32 	%p10, %r6, 511;
	@%p10 bra 	$L__BB2_16;
	ld.shared.f64 	%fd102, [%r1+4096];
	ld.shared.f64 	%fd103, [%r1];
	add.f64 	%fd104, %fd102, %fd103;
	st.shared.f64 	[%r1], %fd104;
$L__BB2_16:
	bar.sync 	0;
	setp.gt.u32 	%p11, %r6, 255;
	@%p11 bra 	$L__BB2_18;
	ld.shared.f64 	%fd105, [%r1+2048];
	ld.shared.f64 	%fd106, [%r1];
	add.f64 	%fd107, %fd105, %fd106;
	st.shared.f64 	[%r1], %fd107;
$L__BB2_18:
	bar.sync 	0;
	setp.gt.u32 	%p12, %r6, 127;
	@%p12 bra 	$L__BB2_20;
	ld.shared.f64 	%fd108, [%r1+1024];
	ld.shared.f64 	%fd109, [%r1];
	add.f64 	%fd110, %fd108, %fd109;
	st.shared.f64 	[%r1], %fd110;
$L__BB2_20:
	bar.sync 	0;
	setp.gt.u32 	%p13, %r6, 63;
	@%p13 bra 	$L__BB2_22;
	ld.shared.f64 	%fd111, [%r1+512];
	ld.shared.f64 	%fd112, [%r1];
	add.f64 	%fd113, %fd111, %fd112;
	st.shared.f64 	[%r1], %fd113;
$L__BB2_22:
	bar.sync 	0;
	setp.gt.u32 	%p14, %r6, 31;
	@%p14 bra 	$L__BB2_25;
	ld.shared.f64 	%fd114, [%r1+256];
	ld.shared.f64 	%fd115, [%r1];
	add.f64 	%fd116, %fd114, %fd115;
	st.shared.f64 	[%r1], %fd116;
	bar.warp.sync 	-1;
	ld.shared.f64 	%fd117, [%r1+128];
	ld.shared.f64 	%fd118, [%r1];
	add.f64 	%fd119, %fd117, %fd118;
	st.shared.f64 	[%r1], %fd119;
	bar.warp.sync 	-1;
	ld.shared.f64 	%fd120, [%r1+64];
	ld.shared.f64 	%fd121, [%r1];
	add.f64 	%fd122, %fd120, %fd121;
	st.shared.f64 	[%r1], %fd122;
	bar.warp.sync 	-1;
	ld.shared.f64 	%fd123, [%r1+32];
	ld.shared.f64 	%fd124, [%r1];
	add.f64 	%fd125, %fd123, %fd124;
	st.shared.f64 	[%r1], %fd125;
	bar.warp.sync 	-1;
	ld.shared.f64 	%fd126, [%r1+16];
	ld.shared.f64 	%fd127, [%r1];
	add.f64 	%fd128, %fd126, %fd127;
	st.shared.f64 	[%r1], %fd128;
	bar.warp.sync 	-1;
	setp.ne.s32 	%p15, %r6, 0;
	@%p15 bra 	$L__BB2_25;
	ld.shared.f64 	%fd129, [_ZZ13matvec_kernelPdPKdS1_lE4smem];
	ld.shared.f64 	%fd130, [_ZZ13matvec_kernelPdPKdS1_lE4smem+8];
	add.f64 	%fd131, %fd129, %fd130;
	mov.u32 	%r12, %ctaid.x;
	cvta.to.global.u64 	%rd60, %rd33;
	mul.wide.u32 	%rd61, %r12, 8;
	add.s64 	%rd62, %rd60, %rd61;
	st.global.f64 	[%rd62], %fd131;
$L__BB2_25:
	ret;

}


// ===== COMPILED SASS (sm_100) =====

	.target	sm_100

	.elftype	@"ET_EXEC"


//--------------------- .note.nv.tkinfo           --------------------------
	.section	.note.nv.tkinfo,"",@"SHT_NOTE"
	.sectionflags	@"SHF_NOTE_NV_TKINFO"
	.tkinfo
        /*0018*/ 	.word	0x00000002
        /*0030*/ 	.string	""
        /*0030*/ 	.string	"ptxas"
        /*0030*/ 	.string	"Cuda compilation tools, release 13.0, V13.0.88"
        /*0030*/ 	.string	"Build cuda_13.0.r13.0/compiler.36424714_0"
        /*0030*/ 	.string	"-arch sm_100 -m 64 "



//--------------------- .note.nv.cuinfo           --------------------------
	.section	.note.nv.cuinfo,"",@"SHT_NOTE"
	.sectionflags	@"SHF_NOTE_NV_CUINFO"
        /*0018*/ 	.short	0x0002
        /*001a*/ 	.short	0x0064
        /*001c*/ 	.short	0x0082
	.zero		2


//--------------------- .nv.info                  --------------------------
	.section	.nv.info,"",@"SHT_CUDA_INFO"
	.align	4


	//----- nvinfo : EIATTR_REGCOUNT
	.align		4
        /*0000*/ 	.byte	0x04, 0x2f
        /*0002*/ 	.short	(.L_1 - .L_0)
	.align		4
.L_0:
        /*0004*/ 	.word	index@(_Z16reduction_kernelPdPKdl)
        /*0008*/ 	.word	0x0000000e


	//----- nvinfo : EIATTR_FRAME_SIZE
	.align		4
.L_1:
        /*000c*/ 	.byte	0x04, 0x11
        /*000e*/ 	.short	(.L_3 - .L_2)
	.align		4
.L_2:
        /*0010*/ 	.word	index@(_Z16reduction_kernelPdPKdl)
        /*0014*/ 	.word	0x00000000


	//----- nvinfo : EIATTR_REGCOUNT
	.align		4
.L_3:
        /*0018*/ 	.byte	0x04, 0x2f
        /*001a*/ 	.short	(.L_5 - .L_4)
	.align		4
.L_4:
        /*001c*/ 	.word	index@(_Z14dotprod_kernelPdPKdS1_l)
        /*0020*/ 	.word	0x0000000e


	//----- nvinfo : EIATTR_FRAME_SIZE
	.align		4
.L_5:
        /*0024*/ 	.byte	0x04, 0x11
        /*0026*/ 	.short	(.L_7 - .L_6)
	.align		4
.L_6:
        /*0028*/ 	.word	index@(_Z14dotprod_kernelPdPKdS1_l)
        /*002c*/ 	.word	0x00000000


	//----- nvinfo : EIATTR_REGCOUNT
	.align		4
.L_7:
        /*0030*/ 	.byte	0x04, 0x2f
        /*0032*/ 	.short	(.L_9 - .L_8)
	.align		4
.L_8:
        /*0034*/ 	.word	index@(_Z13matvec_kernelPdPKdS1_l)
        /*0038*/ 	.word	0x00000020


	//----- nvinfo : EIATTR_FRAME_SIZE
	.align		4
.L_9:
        /*003c*/ 	.byte	0x04, 0x11
        /*003e*/ 	.short	(.L_11 - .L_10)
	.align		4
.L_10:
        /*0040*/ 	.word	index@(_Z13matvec_kernelPdPKdS1_l)
        /*0044*/ 	.word	0x00000000


	//----- nvinfo : EIATTR_MIN_STACK_SIZE
	.align		4
.L_11:
        /*0048*/ 	.byte	0x04, 0x12
        /*004a*/ 	.short	(.L_13 - .L_12)
	.align		4
.L_12:
        /*004c*/ 	.word	index@(_Z13matvec_kernelPdPKdS1_l)
        /*0050*/ 	.word	0x00000000


	//----- nvinfo : EIATTR_MIN_STACK_SIZE
	.align		4
.L_13:
        /*0054*/ 	.byte	0x04, 0x12
        /*0056*/ 	.short	(.L_15 - .L_14)
	.align		4
.L_14:
        /*0058*/ 	.word	index@(_Z14dotprod_kernelPdPKdS1_l)
        /*005c*/ 	.word	0x00000000


	//----- nvinfo : EIATTR_MIN_STACK_SIZE
	.align		4
.L_15:
        /*0060*/ 	.byte	0x04, 0x12
        /*0062*/ 	.short	(.L_17 - .L_16)
	.align		4
.L_16:
        /*0064*/ 	.word	index@(_Z16reduction_kernelPdPKdl)
        /*0068*/ 	.word	0x00000000
.L_17:


//--------------------- .nv.compat                --------------------------
	.section	.nv.compat,"",@"SHT_CUDA_COMPAT_INFO"
	.align	4
        /*0000*/ 	.byte	0x02, 0x09, 0x00, 0x00, 0x02, 0x02, 0x01, 0x00, 0x02, 0x05, 0x05, 0x00, 0x03, 0x07, 0x01, 0x01
        /*0010*/ 	.byte	0x02, 0x03, 0x00, 0x00, 0x02, 0x06, 0x01, 0x00, 0x04, 0x0b, 0x08, 0x00, 0x01, 0x00, 0x00, 0x00
        /*0020*/ 	.byte	0x00, 0x00, 0x00, 0x00


//--------------------- .nv.info._Z13matvec_kernelPdPKdS1_l --------------------------
	.section	.nv.info._Z13matvec_kernelPdPKdS1_l,"",@"SHT_CUDA_INFO"
	.sectionflags	@""
	.align	4


	//----- nvinfo : EIATTR_CUDA_API_VERSION
	.align		4
        /*0000*/ 	.byte	0x04, 0x37
        /*0002*/ 	.short	(.L_19 - .L_18)
.L_18:
        /*0004*/ 	.word	0x00000082


	//----- nvinfo : EIATTR_KPARAM_INFO
	.align		4
.L_19:
        /*0008*/ 	.byte	0x04, 0x17
        /*000a*/ 	.short	(.L_21 - .L_20)
.L_20:
        /*000c*/ 	.word	0x00000000
        /*0010*/ 	.short	0x0003
        /*0012*/ 	.short	0x0018
        /*0014*/ 	.byte	0x00, 0xf0, 0x21, 0x00


	//----- nvinfo : EIATTR_KPARAM_INFO
	.align		4
.L_21:
        /*0018*/ 	.byte	0x04, 0x17
        /*001a*/ 	.short	(.L_23 - .L_22)
.L_22:
        /*001c*/ 	.word	0x00000000
        /*0020*/ 	.short	0x0002
        /*0022*/ 	.short	0x0010
        /*0024*/ 	.byte	0x00, 0xf5, 0x21, 0x00


	//----- nvinfo : EIATTR_KPARAM_INFO
	.align		4
.L_23:
        /*0028*/ 	.byte	0x04, 0x17
        /*002a*/ 	.short	(.L_25 - .L_24)
.L_24:
        /*002c*/ 	.word	0x00000000
        /*0030*/ 	.short	0x0001
        /*0032*/ 	.short	0x0008
        /*0034*/ 	.byte	0x00, 0xf5, 0x21, 0x00


	//----- nvinfo : EIATTR_KPARAM_INFO
	.align		4
.L_25:
        /*0038*/ 	.byte	0x04, 0x17
        /*003a*/ 	.short	(.L_27 - .L_26)
.L_26:
        /*003c*/ 	.word	0x00000000
        /*0040*/ 	.short	0x0000
        /*0042*/ 	.short	0x0000
        /*0044*/ 	.byte	0x00, 0xf5, 0x21, 0x00


	//----- nvinfo : EIATTR_SPARSE_MMA_MASK
	.align		4
.L_27:
        /*0048*/ 	.byte	0x03, 0x50
        /*004a*/ 	.short	0x0000


	//----- nvinfo : EIATTR_MAXREG_COUNT
	.align		4
        /*004c*/ 	.byte	0x03, 0x1b
        /*004e*/ 	.short	0x00ff


	//----- nvinfo : EIATTR_NUM_BARRIERS
	.align		4
        /*0050*/ 	.byte	0x02, 0x4c
        /*0052*/ 	.byte	0x01
	.zero		1


	//----- nvinfo : EIATTR_MERCURY_ISA_VERSION
	.align		4
        /*0054*/ 	.byte	0x03, 0x5f
        /*0056*/ 	.short	0x0101


	//----- nvinfo : EIATTR_COOP_GROUP_MASK_REGIDS
	.align		4
        /*0058*/ 	.byte	0x04, 0x29
        /*005a*/ 	.short	(.L_29 - .L_28)


	//   ....[0]....
.L_28:
        /*005c*/ 	.word	0xffffffff


	//   ....[1]....
        /*0060*/ 	.word	0xffffffff


	//   ....[2]....
        /*0064*/ 	.word	0xffffffff


	//   ....[3]....
        /*0068*/ 	.word	0xffffffff


	//   ....[4]....
        /*006c*/ 	.word	0xffffffff


	//----- nvinfo : EIATTR_COOP_GROUP_INSTR_OFFSETS
	.align		4
.L_29:
        /*0070*/ 	.byte	0x04, 0x28
        /*0072*/ 	.short	(.L_31 - .L_30)


	//   ....[0]....
.L_30:
        /*0074*/ 	.word	0x00000f90


	//   ....[1]....
        /*0078*/ 	.word	0x00000fe0


	//   ....[2]....
        /*007c*/ 	.word	0x00001030


	//   ....[3]....
        /*0080*/ 	.word	0x00001080


	//   ....[4]....
        /*0084*/ 	.word	0x000010d0


	//----- nvinfo : EIATTR_VRC_CTA_INIT_COUNT
	.align		4
.L_31:
        /*0088*/ 	.byte	0x02, 0x4a
	.zero		1
	.zero		1


	//----- nvinfo : EIATTR_EXIT_INSTR_OFFSETS
	.align		4
        /*008c*/ 	.byte	0x04, 0x1c
        /*008e*/ 	.short	(.L_33 - .L_32)


	//   ....[0]....
.L_32:
        /*0090*/ 	.word	0x00000f30


	//   ....[1]....
        /*0094*/ 	.word	0x000010e0


	//   ....[2]....
        /*0098*/ 	.word	0x00001150


	//----- nvinfo : EIATTR_CRS_STACK_SIZE
	.align		4
.L_33:
        /*009c*/ 	.byte	0x04, 0x1e
        /*009e*/ 	.short	(.L_35 - .L_34)
.L_34:
        /*00a0*/ 	.word	0x00000000


	//----- nvinfo : EIATTR_CBANK_PARAM_SIZE
	.align		4
.L_35:
        /*00a4*/ 	.byte	0x03, 0x19
        /*00a6*/ 	.short	0x0020


	//----- nvinfo : EIATTR_PARAM_CBANK
	.align		4
        /*00a8*/ 	.byte	0x04, 0x0a
        /*00aa*/ 	.short	(.L_37 - .L_36)
	.align		4
.L_36:
        /*00ac*/ 	.word	index@(.nv.constant0._Z13matvec_kernelPdPKdS1_l)
        /*00b0*/ 	.short	0x0380
        /*00b2*/ 	.short	0x0020


	//----- nvinfo : EIATTR_SW_WAR
	.align		4
.L_37:
        /*00b4*/ 	.byte	0x04, 0x36
        /*00b6*/ 	.short	(.L_39 - .L_38)
.L_38:
        /*00b8*/ 	.word	0x00000008
.L_39:


//--------------------- .nv.info._Z14dotprod_kernelPdPKdS1_l --------------------------
	.section	.nv.info._Z14dotprod_kernelPdPKdS1_l,"",@"SHT_CUDA_INFO"
	.sectionflags	@""
	.align	4


	//----- nvinfo : EIATTR_CUDA_API_VERSION
	.align		4
        /*0000*/ 	.byte	0x04, 0x37
        /*0002*/ 	.short	(.L_41 - .L_40)
.L_40:
        /*0004*/ 	.word	0x00000082


	//----- nvinfo : EIATTR_KPARAM_INFO
	.align		4
.L_41:
        /*0008*/ 	.byte	0x04, 0x17
        /*000a*/ 	.short	(.L_43 - .L_42)
.L_42:
        /*000c*/ 	.word	0x00000000
        /*0010*/ 	.short	0x0003
        /*0012*/ 	.short	0x0018
        /*0014*/ 	.byte	0x00, 0xf0, 0x21, 0x00


	//----- nvinfo : EIATTR_KPARAM_INFO
	.align		4
.L_43:
        /*0018*/ 	.byte	0x04, 0x17
        /*001a*/ 	.short	(.L_45 - .L_44)
.L_44:
        /*001c*/ 	.word	0x00000000
        /*0020*/ 	.short	0x0002
        /*0022*/ 	.short	0x0010
        /*0024*/ 	.byte	0x00, 0xf5, 0x21, 0x00


	//----- nvinfo : EIATTR_KPARAM_INFO
	.align		4
.L_45:
        /*0028*/ 	.byte	0x04, 0x17
        /*002a*/ 	.short	(.L_47 - .L_46)
.L_46:
        /*002c*/ 	.word	0x00000000
        /*0030*/ 	.short	0x0001
        /*0032*/ 	.short	0x0008
        /*0034*/ 	.byte	0x00, 0xf5, 0x21, 0x00


	//----- nvinfo : EIATTR_KPARAM_INFO
	.align		4
.L_47:
        /*0038*/ 	.byte	0x04, 0x17
        /*003a*/ 	.short	(.L_49 - .L_48)
.L_48:
        /*003c*/ 	.word	0x00000000
        /*0040*/ 	.short	0x0000
        /*0042*/ 	.short	0x0000
        /*0044*/ 	.byte	0x00, 0xf5, 0x21, 0x00


	//----- nvinfo : EIATTR_SPARSE_MMA_MASK
	.align		4
.L_49:
        /*0048*/ 	.byte	0x03, 0x50
        /*004a*/ 	.short	0x0000


	//----- nvinfo : EIATTR_MAXREG_COUNT
	.align		4
        /*004c*/ 	.byte	0x03, 0x1b
        /*004e*/ 	.short	0x00ff


	//----- nvinfo : EIATTR_NUM_BARRIERS
	.align		4
        /*0050*/ 	.byte	0x02, 0x4c
        /*0052*/ 	.byte	0x01
	.zero		1


	//----- nvinfo : EIATTR_MERCURY_ISA_VERSION
	.align		4
        /*0054*/ 	.byte	0x03, 0x5f
        /*0056*/ 	.short	0x0101


	//----- nvinfo : EIATTR_COOP_GROUP_MASK_REGIDS
	.align		4
        /*0058*/ 	.byte	0x04, 0x29
        /*005a*/ 	.short	(.L_51 - .L_50)


	//   ....[0]....
.L_50:
        /*005c*/ 	.word	0xffffffff


	//   ....[1]....
        /*0060*/ 	.word	0xffffffff


	//   ....[2]....
        /*0064*/ 	.word	0xffffffff


	//   ....[3]....
        /*0068*/ 	.word	0xffffffff


	//   ....[4]....
        /*006c*/ 	.word	0xffffffff


	//----- nvinfo : EIATTR_COOP_GROUP_INSTR_OFFSETS
	.align		4
.L_51:
        /*0070*/ 	.byte	0x04, 0x28
        /*0072*/ 	.short	(.L_53 - .L_52)


	//   ....[0]....
.L_52:
        /*0074*/ 	.word	0x000003b0


	//   ....[1]....
        /*0078*/ 	.word	0x00000400


	//   ....[2]....
        /*007c*/ 	.word	0x00000450


	//   ....[3]....
        /*0080*/ 	.word	0x000004a0


	//   ....[4]....
        /*0084*/ 	.word	0x000004f0


	//----- nvinfo : EIATTR_VRC_CTA_INIT_COUNT
	.align		4
.L_53:
        /*0088*/ 	.byte	0x02, 0x4a
	.zero		1
	.zero		1


	//----- nvinfo : EIATTR_EXIT_INSTR_OFFSETS
	.align		4
        /*008c*/ 	.byte	0x04, 0x1c
        /*008e*/ 	.short	(.L_55 - .L_54)


	//   ....[0]....
.L_54:
        /*0090*/ 	.word	0x00000350


	//   ....[1]....
        /*0094*/ 	.word	0x00000500


	//   ....[2]....
        /*0098*/ 	.word	0x00000560


	//----- nvinfo : EIATTR_CBANK_PARAM_SIZE
	.align		4
.L_55:
        /*009c*/ 	.byte	0x03, 0x19
        /*009e*/ 	.short	0x0020


	//----- nvinfo : EIATTR_PARAM_CBANK
	.align		4
        /*00a0*/ 	.byte	0x04, 0x0a
        /*00a2*/ 	.short	(.L_57 - .L_56)
	.align		4
.L_56:
        /*00a4*/ 	.word	index@(.nv.constant0._Z14dotprod_kernelPdPKdS1_l)
        /*00a8*/ 	.short	0x0380
        /*00aa*/ 	.short	0x0020


	//----- nvinfo : EIATTR_SW_WAR
	.align		4
.L_57:
        /*00ac*/ 	.byte	0x04, 0x36
        /*00ae*/ 	.short	(.L_59 - .L_58)
.L_58:
        /*00b0*/ 	.word	0x00000008
.L_59:


//--------------------- .nv.info._Z16reduction_kernelPdPKdl --------------------------
	.section	.nv.info._Z16reduction_kernelPdPKdl,"",@"SHT_CUDA_INFO"
	.sectionflags	@""
	.align	4


	//----- nvinfo : EIATTR_CUDA_API_VERSION
	.align		4
        /*0000*/ 	.byte	0x04, 0x37
        /*0002*/ 	.short	(.L_61 - .L_60)
.L_60:
        /*0004*/ 	.word	0x00000082


	//----- nvinfo : EIATTR_KPARAM_INFO
	.align		4
.L_61:
        /*0008*/ 	.byte	0x04, 0x17
        /*000a*/ 	.short	(.L_63 - .L_62)
.L_62:
        /*000c*/ 	.word	0x00000000
        /*0010*/ 	.short	0x0002
        /*0012*/ 	.short	0x0010
        /*0014*/ 	.byte	0x00, 0xf0, 0x21, 0x00


	//----- nvinfo : EIATTR_KPARAM_INFO
	.align		4
.L_63:
        /*0018*/ 	.byte	0x04, 0x17
        /*001a*/ 	.short	(.L_65 - .L_64)
.L_64:
        /*001c*/ 	.word	0x00000000
        /*0020*/ 	.short	0x0001
        /*0022*/ 	.short	0x0008
        /*0024*/ 	.byte	0x00, 0xf5, 0x21, 0x00


	//----- nvinfo : EIATTR_KPARAM_INFO
	.align		4
.L_65:
        /*0028*/ 	.byte	0x04, 0x17
        /*002a*/ 	.short	(.L_67 - .L_66)
.L_66:
        /*002c*/ 	.word	0x00000000
        /*0030*/ 	.short	0x0000
        /*0032*/ 	.short	0x0000
        /*0034*/ 	.byte	0x00, 0xf5, 0x21, 0x00


	//----- nvinfo : EIATTR_SPARSE_MMA_MASK
	.align		4
.L_67:
        /*0038*/ 	.byte	0x03, 0x50
        /*003a*/ 	.short	0x0000


	//----- nvinfo : EIATTR_MAXREG_COUNT
	.align		4
        /*003c*/ 	.byte	0x03, 0x1b
        /*003e*/ 	.short	0x00ff


	//----- nvinfo : EIATTR_NUM_BARRIERS
	.align		4
        /*0040*/ 	.byte	0x02, 0x4c
        /*0042*/ 	.byte	0x01
	.zero		1


	//----- nvinfo : EIATTR_MERCURY_ISA_VERSION
	.align		4
        /*0044*/ 	.byte	0x03, 0x5f
        /*0046*/ 	.short	0x0101


	//----- nvinfo : EIATTR_COOP_GROUP_MASK_REGIDS
	.align		4
        /*0048*/ 	.byte	0x04, 0x29
        /*004a*/ 	.short	(.L_69 - .L_68)


	//   ....[0]....
.L_68:
        /*004c*/ 	.word	0xffffffff


	//   ....[1]....
        /*0050*/ 	.word	0xffffffff


	//   ....[2]....
        /*0054*/ 	.word	0xffffffff


	//   ....[3]....
        /*0058*/ 	.word	0xffffffff


	//   ....[4]....
        /*005c*/ 	.word	0xffffffff


	//----- nvinfo : EIATTR_COOP_GROUP_INSTR_OFFSETS
	.align		4
.L_69:
        /*0060*/ 	.byte	0x04, 0x28
        /*0062*/ 	.short	(.L_71 - .L_70)


	//   ....[0]....
.L_70:
        /*0064*/ 	.word	0x00000340


	//   ....[1]....
        /*0068*/ 	.word	0x00000390


	//   ....[2]....
        /*006c*/ 	.word	0x000003e0


	//   ....[3]....
        /*0070*/ 	.word	0x00000430


	//   ....[4]....
        /*0074*/ 	.word	0x00000480


	//----- nvinfo : EIATTR_VRC_CTA_INIT_COUNT
	.align		4
.L_71:
        /*0078*/ 	.byte	0x02, 0x4a
	.zero		1
	.zero		1


	//----- nvinfo : EIATTR_EXIT_INSTR_OFFSETS
	.align		4
        /*007c*/ 	.byte	0x04, 0x1c
        /*007e*/ 	.short	(.L_73 - .L_72)


	//   ....[0]....
.L_72:
        /*0080*/ 	.word	0x000002e0


	//   ....[1]....
        /*0084*/ 	.word	0x00000490


	//   ....[2]....
        /*0088*/ 	.word	0x000004f0


	//----- nvinfo : EIATTR_CBANK_PARAM_SIZE
	.align		4
.L_73:
        /*008c*/ 	.byte	0x03, 0x19
        /*008e*/ 	.short	0x0018


	//----- nvinfo : EIATTR_PARAM_CBANK
	.align		4
        /*0090*/ 	.byte	0x04, 0x0a
        /*0092*/ 	.short	(.L_75 - .L_74)
	.align		4
.L_74:
        /*0094*/ 	.word	index@(.nv.constant0._Z16reduction_kernelPdPKdl)
        /*0098*/ 	.short	0x0380
        /*009a*/ 	.short	0x0018


	//----- nvinfo : EIATTR_SW_WAR
	.align		4
.L_75:
        /*009c*/ 	.byte	0x04, 0x36
        /*009e*/ 	.short	(.L_77 - .L_76)
.L_76:
        /*00a0*/ 	.word	0x00000008
.L_77:


//--------------------- .nv.callgraph             --------------------------
	.section	.nv.callgraph,"",@"SHT_CUDA_CALLGRAPH"
	.align	4
	.sectionentsize	8
	.align		4
        /*0000*/ 	.word	0x00000000
	.align		4
        /*0004*/ 	.word	0xffffffff
	.align		4
        /*0008*/ 	.word	0x00000000
	.align		4
        /*000c*/ 	.word	0xfffffffe
	.align		4
        /*0010*/ 	.word	0x00000000
	.align		4
        /*0014*/ 	.word	0xfffffffd
	.align		4
        /*0018*/ 	.word	0x00000000
	.align		4
        /*001c*/ 	.word	0xfffffffc


//--------------------- .text._Z13matvec_kernelPdPKdS1_l --------------------------
	.section	.text._Z13matvec_kernelPdPKdS1_l,"ax",@progbits
	.align	128
        .global         _Z13matvec_kernelPdPKdS1_l
        .type           _Z13matvec_kernelPdPKdS1_l,@function
        .size           _Z13matvec_kernelPdPKdS1_l,(.L_x_15 - _Z13matvec_kernelPdPKdS1_l)
        .other          _Z13matvec_kernelPdPKdS1_l,@"STO_CUDA_ENTRY STV_DEFAULT"
_Z13matvec_kernelPdPKdS1_l:
.text._Z13matvec_kernelPdPKdS1_l:
[----:B------:R-:W-:Y:S01]  /*0000*/  LDC R1, c[0x0][0x37c] ;  /* 0x0000df00ff017b82 */ /* 0x000fe20000000800 */
[----:B------:R-:W0:Y:S07]  /*0010*/  S2R R10, SR_TID.X ;  /* 0x00000000000a7919 */ /* 0x000e2e0000002100 */
[----:B------:R-:W1:Y:S01]  /*0020*/  S2UR UR5, SR_CgaCtaId ;  /* 0x00000000000579c3 */ /* 0x000e620000008800 */
[----:B------:R-:W-:Y:S01]  /*0030*/  UMOV UR4, 0x400 ;  /* 0x0000040000047882 */ /* 0x000fe20000000000 */
[----:B------:R-:W2:Y:S01]  /*0040*/  LDCU.64 UR6, c[0x0][0x358] ;  /* 0x00006b00ff0677ac */ /* 0x000ea20008000a00 */
[----:B------:R-:W-:Y:S05]  /*0050*/  BSSY.RECONVERGENT B0, `(.L_x_0) ;  /* 0x00000d3000007945 */ /* 0x000fea0003800200 */
[----:B------:R-:W3:Y:S01]  /*0060*/  LDC.64 R8, c[0x0][0x398] ;  /* 0x0000e600ff087b82 */ /* 0x000ee20000000a00 */
[----:B-1----:R-:W-:-:S06]  /*0070*/  ULEA UR4, UR5, UR4, 0x18 ;  /* 0x0000000405047291 */ /* 0x002fcc000f8ec0ff */
[C---:B0-----:R-:W-:Y:S02]  /*0080*/  LEA R0, R10.reuse, UR4, 0x3 ;  /* 0x000000040a007c11 */ /* 0x041fe4000f8e18ff */
[----:B---3--:R-:W-:-:S03]  /*0090*/  ISETP.GE.U32.AND P0, PT, R10, R8, PT ;  /* 0x000000080a00720c */ /* 0x008fc60003f06070 */
[----:B------:R0:W-:Y:S01]  /*00a0*/  STS.64 [R0], RZ ;  /* 0x000000ff00007388 */ /* 0x0001e20000000a00 */
[----:B------:R-:W-:-:S13]  /*00b0*/  ISETP.GE.AND.EX P0, PT, RZ, R9, PT, P0 ;  /* 0x00000009ff00720c */ /* 0x000fda0003f06300 */
[----:B0-2---:R-:W-:Y:S05]  /*00c0*/  @P0 BRA `(.L_x_1) ;  /* 0x0000000c002c0947 */ /* 0x005fea0003800000 */
[----:B------:R-:W-:Y:S01]  /*00d0*/  LOP3.LUT R5, RZ, R10, RZ, 0x33, !PT ;  /* 0x0000000aff057212 */ /* 0x000fe200078e33ff */
[----:B------:R-:W0:Y:S01]  /*00e0*/  S2R R3, SR_CTAID.X ;  /* 0x0000000000037919 */ /* 0x000e220000002500 */
[----:B------:R-:W-:Y:S01]  /*00f0*/  BSSY.RECONVERGENT B1, `(.L_x_2) ;  /* 0x000005e000017945 */ /* 0x000fe20003800200 */
[----:B------:R-:W-:Y:S01]  /*0100*/  IMAD.MOV.U32 R6, RZ, RZ, R10 ;  /* 0x000000ffff067224 */ /* 0x000fe200078e000a */
[----:B------:R-:W-:Y:S01]  /*0110*/  IADD3 R5, P0, PT, R5, R8, RZ ;  /* 0x0000000805057210 */ /* 0x000fe20007f1e0ff */
[----:B------:R-:W-:Y:S01]  /*0120*/  IMAD.MOV.U32 R27, RZ, RZ, RZ ;  /* 0x000000ffff1b7224 */ /* 0x000fe200078e00ff */
[----:B------:R-:W-:Y:S02]  /*0130*/  CS2R R20, SRZ ;  /* 0x0000000000147805 */ /* 0x000fe4000001ff00 */
[----:B------:R-:W-:Y:S02]  /*0140*/  IADD3.X R12, PT, PT, R9, -0x1, RZ, P0, !PT ;  /* 0xffffffff090c7810 */ /* 0x000fe400007fe4ff */
[----:B------:R-:W-:-:S02]  /*0150*/  ISETP.GE.U32.AND P1, PT, R5, 0x3c00, PT ;  /* 0x00003c000500780c */ /* 0x000fc40003f26070 */
[----:B------:R-:W-:Y:S02]  /*0160*/  SHF.R.U64 R2, R5, 0xa, R12 ;  /* 0x0000000a05027819 */ /* 0x000fe4000000120c */
[----:B------:R-:W-:Y:S02]  /*0170*/  ISETP.GE.U32.AND.EX P1, PT, R12, RZ, PT, P1 ;  /* 0x000000ff0c00720c */ /* 0x000fe40003f26110 */
[----:B------:R-:W-:-:S04]  /*0180*/  IADD3 R2, P2, PT, R2, 0x1, RZ ;  /* 0x0000000102027810 */ /* 0x000fc80007f5e0ff */
[----:B------:R-:W-:Y:S02]  /*0190*/  LOP3.LUT R4, R2, 0xf, RZ, 0xc0, !PT ;  /* 0x0000000f02047812 */ /* 0x000fe400078ec0ff */
[----:B------:R-:W-:Y:S02]  /*01a0*/  LEA.HI.X R5, R12, RZ, RZ, 0x16, P2 ;  /* 0x000000ff0c057211 */ /* 0x000fe400010fb4ff */
[----:B------:R-:W-:-:S04]  /*01b0*/  ISETP.NE.U32.AND P0, PT, R4, RZ, PT ;  /* 0x000000ff0400720c */ /* 0x000fc80003f05070 */
[----:B------:R-:W-:Y:S01]  /*01c0*/  ISETP.NE.AND.EX P0, PT, RZ, RZ, PT, P0 ;  /* 0x000000ffff00720c */ /* 0x000fe20003f05300 */
[----:B------:R-:W-:-:S12]  /*01d0*/  @!P1 BRA `(.L_x_3) ;  /* 0x00000004003c9947 */ /* 0x000fd80003800000 */
[----:B------:R-:W1:Y:S01]  /*01e0*/  LDCU.64 UR10, c[0x0][0x390] ;  /* 0x00007200ff0a77ac */ /* 0x000e620008000a00 */
[----:B------:R-:W-:Y:S01]  /*01f0*/  IMAD.MOV.U32 R11, RZ, RZ, RZ ;  /* 0x000000ffff0b7224 */ /* 0x000fe200078e00ff */
[----:B------:R-:W-:Y:S01]  /*0200*/  LOP3.LUT R5, R5, 0x7fffff, RZ, 0xc0, !PT ;  /* 0x007fffff05057812 */ /* 0x000fe200078ec0ff */
[----:B------:R-:W-:Y:S01]  /*0210*/  IMAD.MOV.U32 R27, RZ, RZ, RZ ;  /* 0x000000ffff1b7224 */ /* 0x000fe200078e00ff */
[----:B------:R-:W2:Y:S01]  /*0220*/  LDCU.64 UR8, c[0x0][0x388] ;  /* 0x00007100ff0877ac */ /* 0x000ea20008000a00 */
[----:B0-----:R-:W-:Y:S01]  /*0230*/  IMAD.WIDE.U32 R6, R3, R8, R10 ;  /* 0x0000000803067225 */ /* 0x001fe200078e000a */
[----:B------:R-:W-:-:S03]  /*0240*/  CS2R R20, SRZ ;  /* 0x0000000000147805 */ /* 0x000fc6000001ff00 */
[----:B------:R-:W-:Y:S01]  /*0250*/  IMAD R13, R3, R9, R7 ;  /* 0x00000009030d7224 */ /* 0x000fe200078e0207 */
[----:B------:R-:W-:Y:S02]  /*0260*/  LOP3.LUT R7, R2, 0xfffffff0, RZ, 0xc0, !PT ;  /* 0xfffffff002077812 */ /* 0x000fe400078ec0ff */
[----:B-1----:R-:W-:Y:S02]  /*0270*/  LEA R16, P2, R10, UR10, 0x3 ;  /* 0x0000000a0a107c11 */ /* 0x002fe4000f8418ff */
[----:B--2---:R-:W-:Y:S02]  /*0280*/  LEA R17, P1, R6, UR8, 0x3 ;  /* 0x0000000806117c11 */ /* 0x004fe4000f8218ff */
[----:B------:R-:W-:Y:S02]  /*0290*/  LEA.HI.X R15, R10, UR11, RZ, 0x3, P2 ;  /* 0x0000000b0a0f7c11 */ /* 0x000fe400090f1cff */
[----:B------:R-:W-:Y:S01]  /*02a0*/  LEA.HI.X R13, R6, UR9, R13, 0x3, P1 ;  /* 0x00000009060d7c11 */ /* 0x000fe200088f1c0d */
[----:B------:R-:W-:Y:S01]  /*02b0*/  IMAD.MOV.U32 R6, RZ, RZ, R10 ;  /* 0x000000ffff067224 */ /* 0x000fe200078e000a */
[----:B------:R-:W-:-:S02]  /*02c0*/  IADD3 R16, P2, PT, R16, 0x10000, RZ ;  /* 0x0001000010107810 */ /* 0x000fc40007f5e0ff */
[----:B------:R-:W-:-:S03]  /*02d0*/  IADD3 R17, P1, PT, R17, 0x10000, RZ ;  /* 0x0001000011117810 */ /* 0x000fc60007f3e0ff */
[----:B------:R-:W-:Y:S02]  /*02e0*/  IMAD.X R15, RZ, RZ, R15, P2 ;  /* 0x000000ffff0f7224 */ /* 0x000fe400010e060f */
[----:B------:R-:W-:-:S08]  /*02f0*/  IMAD.X R13, RZ, RZ, R13, P1 ;  /* 0x000000ffff0d7224 */ /* 0x000fd000008e060d */
.L_x_4:
[----:B------:R-:W-:Y:S02]  /*0300*/  IMAD.MOV.U32 R12, RZ, RZ, R17 ;  /* 0x000000ffff0c7224 */ /* 0x000fe400078e0011 */
[----:B------:R-:W-:-:S03]  /*0310*/  IMAD.MOV.U32 R14, RZ, RZ, R16 ;  /* 0x000000ffff0e7224 */ /* 0x000fc600078e0010 */
[----:B------:R-:W2:Y:S04]  /*0320*/  LDG.E.64 R16, desc[UR6][R12.64+-0x10000] ;  /* 0xff0000060c107981 */ /* 0x000ea8000c1e1b00 */
[----:B------:R-:W2:Y:S04]  /*0330*/  LDG.E.64 R24, desc[UR6][R14.64+-0x10000] ;  /* 0xff0000060e187981 */ /* 0x000ea8000c1e1b00 */
[----:B------:R-:W3:Y:S04]  /*0340*/  LDG.E.64 R18, desc[UR6][R12.64+-0xe000] ;  /* 0xff2000060c127981 */ /* 0x000ee8000c1e1b00 */
[----:B------:R-:W3:Y:S01]  /*0350*/  LDG.E.64 R22, desc[UR6][R14.64+-0xe000] ;  /* 0xff2000060e167981 */ /* 0x000ee2000c1e1b00 */
[----:B--2---:R-:W-:-:S03]  /*0360*/  DFMA R24, R16, R24, R20 ;  /* 0x000000181018722b */ /* 0x004fc60000000014 */
[----:B------:R-:W2:Y:S04]  /*0370*/  LDG.E.64 R16, desc[UR6][R12.64+-0xc000] ;  /* 0xff4000060c107981 */ /* 0x000ea8000c1e1b00 */
[----:B------:R-:W2:Y:S01]  /*0380*/  LDG.E.64 R20, desc[UR6][R14.64+-0xc000] ;  /* 0xff4000060e147981 */ /* 0x000ea2000c1e1b00 */
[----:B---3--:R-:W-:-:S03]  /*0390*/  DFMA R22, R18, R22, R24 ;  /* 0x000000161216722b */ /* 0x008fc60000000018 */
        /* <DEDUP_REMOVED lines=32> */
[----:B------:R-:W-:Y:S01]  /*05a0*/  IADD3 R7, P1, PT, R7, -0x10, RZ ;  /* 0xfffffff007077810 */ /* 0x000fe20007f3e0ff */
[----:B--2---:R-:W-:Y:S02]  /*05b0*/  DFMA R24, R16, R24, R18 ;  /* 0x000000181018722b */ /* 0x004fe40000000012 */
[----:B------:R-:W2:Y:S04]  /*05c0*/  LDG.E.64 R16, desc[UR6][R12.64+0xc000] ;  /* 0x00c000060c107981 */ /* 0x000ea8000c1e1b00 */
[----:B------:R-:W2:Y:S02]  /*05d0*/  LDG.E.64 R18, desc[UR6][R14.64+0xc000] ;  /* 0x00c000060e127981 */ /* 0x000ea4000c1e1b00 */
[----:B---3--:R-:W-:-:S02]  /*05e0*/  DFMA R20, R22, R20, R24 ;  /* 0x000000141614722b */ /* 0x008fc40000000018 */
[----:B------:R0:W3:Y:S04]  /*05f0*/  LDG.E.64 R22, desc[UR6][R12.64+0xe000] ;  /* 0x00e000060c167981 */ /* 0x0000e8000c1e1b00 */
[----:B------:R-:W3:Y:S01]  /*0600*/  LDG.E.64 R24, desc[UR6][R14.64+0xe000] ;  /* 0x00e000060e187981 */ /* 0x000ee2000c1e1b00 */
[----:B------:R-:W-:Y:S02]  /*0610*/  IADD3.X R5, PT, PT, R5, -0x1, RZ, P1, !PT ;  /* 0xffffffff05057810 */ /* 0x000fe40000ffe4ff */
[----:B------:R-:W-:Y:S02]  /*0620*/  ISETP.NE.U32.AND P1, PT, R7, RZ, PT ;  /* 0x000000ff0700720c */ /* 0x000fe40003f25070 */
[----:B------:R-:W-:Y:S02]  /*0630*/  IADD3 R6, P2, PT, R6, 0x4000, RZ ;  /* 0x0000400006067810 */ /* 0x000fe40007f5e0ff */
[----:B------:R-:W-:-:S03]  /*0640*/  ISETP.NE.AND.EX P1, PT, R5, RZ, PT, P1 ;  /* 0x000000ff0500720c */ /* 0x000fc60003f25310 */
[----:B------:R-:W-:Y:S01]  /*0650*/  IMAD.X R27, RZ, RZ, R27, P2 ;  /* 0x000000ffff1b7224 */ /* 0x000fe200010e061b */
[----:B--2---:R-:W-:Y:S01]  /*0660*/  DFMA R20, R16, R18, R20 ;  /* 0x000000121014722b */ /* 0x004fe20000000014 */
[----:B------:R-:W-:Y:S02]  /*0670*/  IADD3 R17, P3, PT, R12, 0x20000, RZ ;  /* 0x000200000c117810 */ /* 0x000fe40007f7e0ff */
[----:B------:R-:W-:-:S03]  /*0680*/  IADD3 R16, P4, PT, R14, 0x20000, RZ ;  /* 0x000200000e107810 */ /* 0x000fc60007f9e0ff */
[----:B0-----:R-:W-:Y:S02]  /*0690*/  IMAD.X R13, RZ, RZ, R13, P3 ;  /* 0x000000ffff0d7224 */ /* 0x001fe400018e060d */
[----:B---3--:R-:W-:Y:S01]  /*06a0*/  DFMA R20, R22, R24, R20 ;  /* 0x000000181614722b */ /* 0x008fe20000000014 */
[----:B------:R-:W-:Y:S01]  /*06b0*/  IMAD.X R15, RZ, RZ, R15, P4 ;  /* 0x000000ffff0f7224 */ /* 0x000fe200020e060f */
[----:B------:R-:W-:Y:S09]  /*06c0*/  @P1 BRA `(.L_x_4) ;  /* 0xfffffffc000c1947 */ /* 0x000ff2000383ffff */
.L_x_3:
[----:B------:R-:W-:Y:S05]  /*06d0*/  BSYNC.RECONVERGENT B1 ;  /* 0x0000000000017941 */ /* 0x000fea0003800200 */
.L_x_2:
[----:B------:R-:W-:Y:S04]  /*06e0*/  BSSY.RECONVERGENT B1, `(.L_x_5) ;  /* 0x0000068000017945 */ /* 0x000fe80003800200 */
[----:B------:R-:W-:Y:S05]  /*06f0*/  @!P0 BRA `(.L_x_6) ;  /* 0x0000000400988947 */ /* 0x000fea0003800000 */
[----:B------:R-:W-:Y:S01]  /*0700*/  ISETP.GE.U32.AND P0, PT, R4, 0x8, PT ;  /* 0x000000080400780c */ /* 0x000fe20003f06070 */
[----:B------:R-:W-:Y:S01]  /*0710*/  BSSY.RECONVERGENT B2, `(.L_x_7) ;  /* 0x0000029000027945 */ /* 0x000fe20003800200 */
[----:B------:R-:W-:Y:S02]  /*0720*/  LOP3.LUT R24, R2, 0x7, RZ, 0xc0, !PT ;  /* 0x0000000702187812 */ /* 0x000fe400078ec0ff */
[----:B------:R-:W-:Y:S02]  /*0730*/  ISETP.GE.U32.AND.EX P0, PT, RZ, RZ, PT, P0 ;  /* 0x000000ffff00720c */ /* 0x000fe40003f06100 */
[----:B------:R-:W-:-:S04]  /*0740*/  ISETP.NE.U32.AND P1, PT, R24, RZ, PT ;  /* 0x000000ff1800720c */ /* 0x000fc80003f25070 */
[----:B------:R-:W-:-:S07]  /*0750*/  ISETP.NE.AND.EX P1, PT, RZ, RZ, PT, P1 ;  /* 0x000000ffff00720c */ /* 0x000fce0003f25310 */
[----:B------:R-:W-:Y:S06]  /*0760*/  @!P0 BRA `(.L_x_8) ;  /* 0x00000000008c8947 */ /* 0x000fec0003800000 */
[----:B------:R-:W1:Y:S01]  /*0770*/  LDCU.64 UR10, c[0x0][0x390] ;  /* 0x00007200ff0a77ac */ /* 0x000e620008000a00 */
[----:B------:R-:W-:Y:S01]  /*0780*/  IMAD.MOV.U32 R7, RZ, RZ, R27 ;  /* 0x000000ffff077224 */ /* 0x000fe200078e001b */
[----:B------:R-:W2:Y:S01]  /*0790*/  LDCU.64 UR8, c[0x0][0x388] ;  /* 0x00007100ff0877ac */ /* 0x000ea20008000a00 */
[----:B0-----:R-:W-:-:S04]  /*07a0*/  IMAD.WIDE.U32 R14, R3, R8, R6 ;  /* 0x00000008030e7225 */ /* 0x001fc800078e0006 */
[----:B------:R-:W-:Y:S01]  /*07b0*/  IMAD R5, R3, R9, R15 ;  /* 0x0000000903057224 */ /* 0x000fe200078e020f */
[----:B-1----:R-:W-:Y:S02]  /*07c0*/  LEA R12, P2, R6, UR10, 0x3 ;  /* 0x0000000a060c7c11 */ /* 0x002fe4000f8418ff */
[----:B--2---:R-:W-:Y:S02]  /*07d0*/  LEA R4, P0, R14, UR8, 0x3 ;  /* 0x000000080e047c11 */ /* 0x004fe4000f8018ff */
[----:B------:R-:W-:Y:S02]  /*07e0*/  LEA.HI.X R13, R6, UR11, R27, 0x3, P2 ;  /* 0x0000000b060d7c11 */ /* 0x000fe400090f1c1b */
[----:B------:R-:W-:-:S03]  /*07f0*/  LEA.HI.X R5, R14, UR9, R5, 0x3, P0 ;  /* 0x000000090e057c11 */ /* 0x000fc600080f1c05 */
[----:B------:R-:W2:Y:S04]  /*0800*/  LDG.E.64 R16, desc[UR6][R12.64] ;  /* 0x000000060c107981 */ /* 0x000ea8000c1e1b00 */
[----:B------:R-:W2:Y:S04]  /*0810*/  LDG.E.64 R18, desc[UR6][R4.64] ;  /* 0x0000000604127981 */ /* 0x000ea8000c1e1b00 */
[----:B------:R-:W3:Y:S04]  /*0820*/  LDG.E.64 R14, desc[UR6][R12.64+0x2000] ;  /* 0x002000060c0e7981 */ /* 0x000ee8000c1e1b00 */
[----:B------:R-:W3:Y:S04]  /*0830*/  LDG.E.64 R22, desc[UR6][R4.64+0x2000] ;  /* 0x0020000604167981 */ /* 0x000ee8000c1e1b00 */
[----:B------:R-:W4:Y:S01]  /*0840*/  LDG.E.64 R28, desc[UR6][R12.64+0xe000] ;  /* 0x00e000060c1c7981 */ /* 0x000f22000c1e1b00 */
        /* <DEDUP_REMOVED lines=14> */
[----:B------:R-:W2:Y:S04]  /*0930*/  LDG.E.64 R22, desc[UR6][R4.64+0xc000] ;  /* 0x00c0000604167981 */ /* 0x000ea8000c1e1b00 */
[----:B------:R-:W4:Y:S01]  /*0940*/  LDG.E.64 R4, desc[UR6][R4.64+0xe000] ;  /* 0x00e0000604047981 */ /* 0x000f22000c1e1b00 */
[----:B---3--:R-:W-:Y:S01]  /*0950*/  DFMA R14, R16, R14, R18 ;  /* 0x0000000e100e722b */ /* 0x008fe20000000012 */
[----:B------:R-:W-:-:S05]  /*0960*/  IADD3 R6, P0, PT, R6, 0x2000, RZ ;  /* 0x0000200006067810 */ /* 0x000fca0007f1e0ff */
[----:B------:R-:W-:Y:S02]  /*0970*/  IMAD.X R27, RZ, RZ, R27, P0 ;  /* 0x000000ffff1b7224 */ /* 0x000fe400000e061b */
[----:B--2---:R-:W-:-:S08]  /*0980*/  DFMA R20, R22, R20, R14 ;  /* 0x000000141614722b */ /* 0x004fd0000000000e */
[----:B----4-:R-:W-:-:S11]  /*0990*/  DFMA R20, R4, R28, R20 ;  /* 0x0000001c0414722b */ /* 0x010fd60000000014 */
.L_x_8:
[----:B------:R-:W-:Y:S05]  /*09a0*/  BSYNC.RECONVERGENT B2 ;  /* 0x0000000000027941 */ /* 0x000fea0003800200 */
.L_x_7:
[----:B------:R-:W-:Y:S05]  /*09b0*/  @!P1 BRA `(.L_x_6) ;  /* 0x0000000000e89947 */ /* 0x000fea0003800000 */
[----:B------:R-:W-:Y:S01]  /*09c0*/  ISETP.GE.U32.AND P0, PT, R24, 0x4, PT ;  /* 0x000000041800780c */ /* 0x000fe20003f06070 */
[----:B------:R-:W-:Y:S01]  /*09d0*/  BSSY.RECONVERGENT B2, `(.L_x_9) ;  /* 0x000001e000027945 */ /* 0x000fe20003800200 */
[----:B------:R-:W-:Y:S01]  /*09e0*/  LOP3.LUT R7, R2, 0x3, RZ, 0xc0, !PT ;  /* 0x0000000302077812 */ /* 0x000fe200078ec0ff */
[----:B------:R-:W-:Y:S01]  /*09f0*/  IMAD.MOV.U32 R2, RZ, RZ, RZ ;  /* 0x000000ffff027224 */ /* 0x000fe200078e00ff */
[----:B------:R-:W-:Y:S02]  /*0a00*/  ISETP.GE.U32.AND.EX P0, PT, RZ, RZ, PT, P0 ;  /* 0x000000ffff00720c */ /* 0x000fe40003f06100 */
[----:B------:R-:W-:-:S04]  /*0a10*/  ISETP.NE.U32.AND P1, PT, R7, RZ, PT ;  /* 0x000000ff0700720c */ /* 0x000fc80003f25070 */
[----:B------:R-:W-:-:S07]  /*0a20*/  ISETP.NE.AND.EX P1, PT, R2, RZ, PT, P1 ;  /* 0x000000ff0200720c */ /* 0x000fce0003f25310 */
[----:B------:R-:W-:Y:S06]  /*0a30*/  @!P0 BRA `(.L_x_10) ;  /* 0x00000000005c8947 */ /* 0x000fec0003800000 */
[----:B------:R-:W1:Y:S01]  /*0a40*/  LDCU.64 UR10, c[0x0][0x390] ;  /* 0x00007200ff0a77ac */ /* 0x000e620008000a00 */
[----:B------:R-:W-:Y:S01]  /*0a50*/  IMAD.MOV.U32 R26, RZ, RZ, R6 ;  /* 0x000000ffff1a7224 */ /* 0x000fe200078e0006 */
[----:B------:R-:W2:Y:S03]  /*0a60*/  LDCU.64 UR8, c[0x0][0x388] ;  /* 0x00007100ff0877ac */ /* 0x000ea60008000a00 */
        /* <DEDUP_REMOVED lines=10> */
[----:B------:R-:W4:Y:S04]  /*0b10*/  LDG.E.64 R24, desc[UR6][R12.64+0x6000] ;  /* 0x006000060c187981 */ /* 0x000f28000c1e1b00 */
[----:B------:R-:W4:Y:S01]  /*0b20*/  LDG.E.64 R28, desc[UR6][R4.64+0x6000] ;  /* 0x00600006041c7981 */ /* 0x000f22000c1e1b00 */
[----:B--2---:R-:W-:-:S03]  /*0b30*/  DFMA R20, R22, R18, R20 ;  /* 0x000000121614722b */ /* 0x004fc60000000014 */
[----:B------:R-:W2:Y:S04]  /*0b40*/  LDG.E.64 R22, desc[UR6][R12.64+0x4000] ;  /* 0x004000060c167981 */ /* 0x000ea8000c1e1b00 */
[----:B------:R-:W2:Y:S01]  /*0b50*/  LDG.E.64 R18, desc[UR6][R4.64+0x4000] ;  /* 0x0040000604127981 */ /* 0x000ea2000c1e1b00 */
[----:B---3--:R-:W-:Y:S01]  /*0b60*/  DFMA R14, R14, R16, R20 ;  /* 0x000000100e0e722b */ /* 0x008fe20000000014 */
[----:B------:R-:W-:-:S05]  /*0b70*/  IADD3 R6, P0, PT, R6, 0x1000, RZ ;  /* 0x0000100006067810 */ /* 0x000fca0007f1e0ff */
[----:B------:R-:W-:Y:S02]  /*0b80*/  IMAD.X R27, RZ, RZ, R27, P0 ;  /* 0x000000ffff1b7224 */ /* 0x000fe400000e061b */
[----:B--2---:R-:W-:-:S08]  /*0b90*/  DFMA R14, R18, R22, R14 ;  /* 0x00000016120e722b */ /* 0x004fd0000000000e */
[----:B----4-:R-:W-:-:S11]  /*0ba0*/  DFMA R20, R28, R24, R14 ;  /* 0x000000181c14722b */ /* 0x010fd6000000000e */
.L_x_10:
[----:B------:R-:W-:Y:S05]  /*0bb0*/  BSYNC.RECONVERGENT B2 ;  /* 0x0000000000027941 */ /* 0x000fea0003800200 */
.L_x_9:
[----:B------:R-:W-:Y:S05]  /*0bc0*/  @!P1 BRA `(.L_x_6) ;  /* 0x0000000000649947 */ /* 0x000fea0003800000 */
        /* <DEDUP_REMOVED lines=8> */
[----:B------:R-:W-:-:S09]  /*0c50*/  LEA.HI.X R13, R4, UR11, R3, 0x3, P1 ;  /* 0x0000000b040d7c11 */ /* 0x000fd200088f1c03 */
.L_x_11:
[----:B------:R-:W-:Y:S02]  /*0c60*/  IMAD.MOV.U32 R4, RZ, RZ, R12 ;  /* 0x000000ffff047224 */ /* 0x000fe400078e000c */
[----:B------:R-:W-:Y:S02]  /*0c70*/  IMAD.MOV.U32 R5, RZ, RZ, R13 ;  /* 0x000000ffff057224 */ /* 0x000fe400078e000d */
[----:B------:R-:W-:Y:S02]  /*0c80*/  IMAD.MOV.U32 R8, RZ, RZ, R14 ;  /* 0x000000ffff087224 */ /* 0x000fe400078e000e */
[----:B------:R-:W-:Y:S02]  /*0c90*/  IMAD.MOV.U32 R9, RZ, RZ, R15 ;  /* 0x000000ffff097224 */ /* 0x000fe400078e000f */
[----:B------:R-:W2:Y:S04]  /*0ca0*/  LDG.E.64 R4, desc[UR6][R4.64] ;  /* 0x0000000604047981 */ /* 0x000ea8000c1e1b00 */
[----:B------:R-:W2:Y:S01]  /*0cb0*/  LDG.E.64 R8, desc[UR6][R8.64] ;  /* 0x0000000608087981 */ /* 0x000ea2000c1e1b00 */
[----:B------:R-:W-:-:S02]  /*0cc0*/  IADD3 R7, P0, PT, R7, -0x1, RZ ;  /* 0xffffffff07077810 */ /* 0x000fc40007f1e0ff */
[----:B------:R-:W-:Y:S02]  /*0cd0*/  IADD3 R14, P1, PT, R14, 0x2000, RZ ;  /* 0x000020000e0e7810 */ /* 0x000fe40007f3e0ff */
[----:B------:R-:W-:Y:S02]  /*0ce0*/  IADD3.X R2, PT, PT, R2, -0x1, RZ, P0, !PT ;  /* 0xffffffff02027810 */ /* 0x000fe400007fe4ff */
[----:B------:R-:W-:Y:S01]  /*0cf0*/  ISETP.NE.U32.AND P0, PT, R7, RZ, PT ;  /* 0x000000ff0700720c */ /* 0x000fe20003f05070 */
[----:B------:R-:W-:Y:S01]  /*0d00*/  IMAD.X R15, RZ, RZ, R15, P1 ;  /* 0x000000ffff0f7224 */ /* 0x000fe200008e060f */
[----:B------:R-:W-:Y:S02]  /*0d10*/  IADD3 R12, P2, PT, R12, 0x2000, RZ ;  /* 0x000020000c0c7810 */ /* 0x000fe40007f5e0ff */
[----:B------:R-:W-:-:S03]  /*0d20*/  ISETP.NE.AND.EX P0, PT, R2, RZ, PT, P0 ;  /* 0x000000ff0200720c */ /* 0x000fc60003f05300 */
[----:B------:R-:W-:Y:S01]  /*0d30*/  IMAD.X R13, RZ, RZ, R13, P2 ;  /* 0x000000ffff0d7224 */ /* 0x000fe200010e060d */
[----:B--2---:R-:W-:-:S09]  /*0d40*/  DFMA R20, R4, R8, R20 ;  /* 0x000000080414722b */ /* 0x004fd20000000014 */
[----:B------:R-:W-:Y:S05]  /*0d50*/  @P0 BRA `(.L_x_11) ;  /* 0xfffffffc00c00947 */ /* 0x000fea000383ffff */
.L_x_6:
[----:B------:R-:W-:Y:S05]  /*0d60*/  BSYNC.RECONVERGENT B1 ;  /* 0x0000000000017941 */ /* 0x000fea0003800200 */
.L_x_5:
[----:B------:R1:W-:Y:S02]  /*0d70*/  STS.64 [R0], R20 ;  /* 0x0000001400007388 */ /* 0x0003e40000000a00 */
.L_x_1:
[----:B------:R-:W-:Y:S05]  /*0d80*/  BSYNC.RECONVERGENT B0 ;  /* 0x0000000000007941 */ /* 0x000fea0003800200 */
.L_x_0:
[----:B------:R-:W-:Y:S01]  /*0d90*/  BAR.SYNC.DEFER_BLOCKING 0x0 ;  /* 0x0000000000007b1d */ /* 0x000fe20000010000 */
[C---:B------:R-:W-:Y:S02]  /*0da0*/  ISETP.GT.U32.AND P0, PT, R10.reuse, 0x1ff, PT ;  /* 0x000001ff0a00780c */ /* 0x040fe40003f04070 */
[----:B------:R-:W-:-:S11]  /*0db0*/  ISETP.GT.U32.AND P1, PT, R10, 0xff, PT ;  /* 0x000000ff0a00780c */ /* 0x000fd60003f24070 */
[----:B0-----:R-:W-:Y:S04]  /*0dc0*/  @!P0 LDS.64 R2, [R0+0x1000] ;  /* 0x0010000000028984 */ /* 0x001fe80000000a00 */
[----:B------:R-:W0:Y:S02]  /*0dd0*/  @!P0 LDS.64 R4, [R0] ;  /* 0x0000000000048984 */ /* 0x000e240000000a00 */
[----:B0-----:R-:W-:-:S07]  /*0de0*/  @!P0 DADD R2, R2, R4 ;  /* 0x0000000002028229 */ /* 0x001fce0000000004 */
[----:B------:R-:W-:Y:S01]  /*0df0*/  @!P0 STS.64 [R0], R2 ;  /* 0x0000000200008388 */ /* 0x000fe20000000a00 */
[----:B------:R-:W-:Y:S01]  /*0e00*/  BAR.SYNC.DEFER_BLOCKING 0x0 ;  /* 0x0000000000007b1d */ /* 0x000fe20000010000 */
[----:B------:R-:W-:-:S05]  /*0e10*/  ISETP.GT.U32.AND P0, PT, R10, 0x7f, PT ;  /* 0x0000007f0a00780c */ /* 0x000fca0003f04070 */
[----:B------:R-:W-:Y:S04]  /*0e20*/  @!P1 LDS.64 R4, [R0+0x800] ;  /* 0x0008000000049984 */ /* 0x000fe80000000a00 */
        /* <DEDUP_REMOVED lines=14> */
[----:B------:R0:W-:Y:S01]  /*0f10*/  @!P1 STS.64 [R0], R2 ;  /* 0x0000000200009388 */ /* 0x0001e20000000a00 */
[----:B------:R-:W-:Y:S06]  /*0f20*/  BAR.SYNC.DEFER_BLOCKING 0x0 ;  /* 0x0000000000007b1d */ /* 0x000fec0000010000 */
[----:B------:R-:W-:Y:S05]  /*0f30*/  @P0 EXIT ;  /* 0x000000000000094d */ /* 0x000fea0003800000 */
[----:B0-----:R-:W-:Y:S01]  /*0f40*/  LDS.64 R2, [R0+0x100] ;  /* 0x0001000000027984 */ /* 0x001fe20000000a00 */
[----:B------:R-:W-:-:S03]  /*0f50*/  ISETP.NE.AND P0, PT, R10, RZ, PT ;  /* 0x000000ff0a00720c */ /* 0x000fc60003f05270 */
[----:B------:R-:W0:Y:S02]  /*0f60*/  LDS.64 R4, [R0] ;  /* 0x0000000000047984 */ /* 0x000e240000000a00 */
[----:B0-----:R-:W-:-:S07]  /*0f70*/  DADD R2, R2, R4 ;  /* 0x0000000002027229 */ /* 0x001fce0000000004 */
[----:B------:R-:W-:Y:S01]  /*0f80*/  STS.64 [R0], R2 ;  /* 0x0000000200007388 */ /* 0x000fe20000000a00 */
[----:B------:R-:W-:-:S03]  /*0f90*/  NOP ;  /* 0x0000000000007918 */ /* 0x000fc60000000000 */
[----:B------:R-:W-:Y:S04]  /*0fa0*/  LDS.64 R4, [R0+0x80] ;  /* 0x0000800000047984 */ /* 0x000fe80000000a00 */
        /* <DEDUP_REMOVED lines=17> */
[----:B------:R0:W-:Y:S01]  /*10c0*/  STS.64 [R0], R4 ;  /* 0x0000000400007388 */ /* 0x0001e20000000a00 */
[----:B------:R-:W-:Y:S01]  /*10d0*/  NOP ;  /* 0x0000000000007918 */ /* 0x000fe20000000000 */
[----:B------:R-:W-:Y:S05]  /*10e0*/  @P0 EXIT ;  /* 0x000000000000094d */ /* 0x000fea0003800000 */
[----:B0-----:R-:W0:Y:S01]  /*10f0*/  LDS.128 R4, [UR4] ;  /* 0x00000004ff047984 */ /* 0x001e220008000c00 */
[----:B------:R-:W2:Y:S01]  /*1100*/  LDC.64 R2, c[0x0][0x380] ;  /* 0x0000e000ff027b82 */ /* 0x000ea20000000a00 */
[----:B------:R-:W2:Y:S02]  /*1110*/  S2R R9, SR_CTAID.X ;  /* 0x0000000000097919 */ /* 0x000ea40000002500 */
[----:B--2---:R-:W-:Y:S01]  /*1120*/  IMAD.WIDE.U32 R2, R9, 0x8, R2 ;  /* 0x0000000809027825 */ /* 0x004fe200078e0002 */
[----:B0-----:R-:W-:-:S07]  /*1130*/  DADD R4, R4, R6 ;  /* 0x0000000004047229 */ /* 0x001fce0000000006 */
[----:B------:R-:W-:Y:S01]  /*1140*/  STG.E.64 desc[UR6][R2.64], R4 ;  /* 0x0000000402007986 */ /* 0x000fe2000c101b06 */
[----:B------:R-:W-:Y:S05]  /*1150*/  EXIT ;  /* 0x000000000000794d */ /* 0x000fea0003800000 */
.L_x_12:
[----:B------:R-:W-:-:S00]  /*1160*/  BRA `(.L_x_12) ;  /* 0xfffffffc00fc7947 */ /* 0x000fc0000383ffff */
[----:B------:R-:W-:-:S00]  /*1170*/  NOP ;  /* 0x0000000000007918 */ /* 0x000fc00000000000 */
        /* <DEDUP_REMOVED lines=8> */
.L_x_15:


//--------------------- .text._Z14dotprod_kernelPdPKdS1_l --------------------------
	.section	.text._Z14dotprod_kernelPdPKdS1_l,"ax",@progbits
	.align	128
        .global         _Z14dotprod_kernelPdPKdS1_l
        .type           _Z14dotprod_kernelPdPKdS1_l,@function
        .size           _Z14dotprod_kernelPdPKdS1_l,(.L_x_16 - _Z14dotprod_kernelPdPKdS1_l)
        .other          _Z14dotprod_kernelPdPKdS1_l,@"STO_CUDA_ENTRY STV_DEFAULT"
_Z14dotprod_kernelPdPKdS1_l:
.text._Z14dotprod_kernelPdPKdS1_l:
[----:B------:R-:W-:Y:S01]  /*0000*/  LDC R1, c[0x0][0x37c] ;  /* 0x0000df00ff017b82 */ /* 0x000fe20000000800 */
[----:B------:R-:W0:Y:S01]  /*0010*/  S2R R0, SR_CTAID.X ;  /* 0x0000000000007919 */ /* 0x000e220000002500 */
[----:B------:R-:W0:Y:S01]  /*0020*/  LDCU UR4, c[0x0][0x360] ;  /* 0x00006c00ff0477ac */ /* 0x000e220008000800 */
[----:B------:R-:W0:Y:S01]  /*0030*/  S2R R3, SR_TID.X ;  /* 0x0000000000037919 */ /* 0x000e220000002100 */
[----:B------:R-:W1:Y:S01]  /*0040*/  LDCU.64 UR6, c[0x0][0x398] ;  /* 0x00007300ff0677ac */ /* 0x000e620008000a00 */
[----:B0-----:R-:W-:-:S05]  /*0050*/  IMAD R2, R0, UR4, R3 ;  /* 0x0000000400027c24 */ /* 0x001fca000f8e0203 */
[----:B-1----:R-:W-:Y:S02]  /*0060*/  ISETP.GE.U32.AND P0, PT, R2, UR6, PT ;  /* 0x0000000602007c0c */ /* 0x002fe4000bf06070 */
[----:B------:R-:W-:-:S04]  /*0070*/  SHF.R.S32.HI R5, RZ, 0x1f, R2 ;  /* 0x0000001fff057819 */ /* 0x000fc80000011402 */
[----:B------:R-:W-:Y:S01]  /*0080*/  ISETP.GE.AND.EX P0, PT, R5, UR7, PT, P0 ;  /* 0x0000000705007c0c */ /* 0x000fe2000bf06300 */
[----:B------:R-:W0:-:S12]  /*0090*/  LDCU.64 UR6, c[0x0][0x358] ;  /* 0x00006b00ff0677ac */ /* 0x000e180008000a00 */
[----:B------:R-:W1:Y:S01]  /*00a0*/  @!P0 LDC.64 R8, c[0x0][0x388] ;  /* 0x0000e200ff088b82 */ /* 0x000e620000000a00 */
[C---:B------:R-:W-:Y:S01]  /*00b0*/  @!P0 IMAD.SHL.U32 R11, R2.reuse, 0x8, RZ ;  /* 0x00000008020b8824 */ /* 0x040fe200078e00ff */
[----:B------:R-:W-:-:S06]  /*00c0*/  @!P0 SHF.L.U64.HI R2, R2, 0x3, R5 ;  /* 0x0000000302028819 */ /* 0x000fcc0000010205 */
[----:B------:R-:W2:Y:S01]  /*00d0*/  @!P0 LDC.64 R6, c[0x0][0x390] ;  /* 0x0000e400ff068b82 */ /* 0x000ea20000000a00 */
[----:B-1----:R-:W-:-:S05]  /*00e0*/  @!P0 IADD3 R8, P1, PT, R11, R8, RZ ;  /* 0x000000080b088210 */ /* 0x002fca0007f3e0ff */
[----:B------:R-:W-:Y:S01]  /*00f0*/  @!P0 IMAD.X R9, R2, 0x1, R9, P1 ;  /* 0x0000000102098824 */ /* 0x000fe200008e0609 */
[----:B--2---:R-:W-:-:S04]  /*0100*/  @!P0 IADD3 R10, P2, PT, R11, R6, RZ ;  /* 0x000000060b0a8210 */ /* 0x004fc80007f5e0ff */
[----:B0-----:R-:W2:Y:S01]  /*0110*/  @!P0 LDG.E.64 R4, desc[UR6][R8.64] ;  /* 0x0000000608048981 */ /* 0x001ea2000c1e1b00 */
[----:B------:R-:W-:-:S05]  /*0120*/  @!P0 IMAD.X R11, R2, 0x1, R7, P2 ;  /* 0x00000001020b8824 */ /* 0x000fca00010e0607 */
[----:B------:R-:W2:Y:S01]  /*0130*/  @!P0 LDG.E.64 R6, desc[UR6][R10.64] ;  /* 0x000000060a068981 */ /* 0x000ea2000c1e1b00 */
[----:B------:R-:W0:Y:S01]  /*0140*/  S2UR UR5, SR_CgaCtaId ;  /* 0x00000000000579c3 */ /* 0x000e220000008800 */
[----:B------:R-:W-:Y:S02]  /*0150*/  UMOV UR4, 0x400 ;  /* 0x0000040000047882 */ /* 0x000fe40000000000 */
[----:B0-----:R-:W-:-:S06]  /*0160*/  ULEA UR4, UR5, UR4, 0x18 ;  /* 0x0000000405047291 */ /* 0x001fcc000f8ec0ff */
[C---:B------:R-:W-:Y:S02]  /*0170*/  LEA R2, R3.reuse, UR4, 0x3 ;  /* 0x0000000403027c11 */ /* 0x040fe4000f8e18ff */
[----:B------:R-:W-:Y:S01]  /*0180*/  ISETP.GT.U32.AND P1, PT, R3, 0x1ff, PT ;  /* 0x000001ff0300780c */ /* 0x000fe20003f24070 */
[----:B--2---:R-:W-:-:S07]  /*0190*/  @!P0 DMUL R4, R4, R6 ;  /* 0x0000000604048228 */ /* 0x004fce0000000000 */
[----:B------:R-:W-:Y:S04]  /*01a0*/  @!P0 STS.64 [R2], R4 ;  /* 0x0000000402008388 */ /* 0x000fe80000000a00 */
[----:B------:R-:W-:Y:S01]  /*01b0*/  @P0 STS.64 [R2], RZ ;  /* 0x000000ff02000388 */ /* 0x000fe20000000a00 */
[----:B------:R-:W-:Y:S06]  /*01c0*/  BAR.SYNC.DEFER_BLOCKING 0x0 ;  /* 0x0000000000007b1d */ /* 0x000fec0000010000 */
[----:B------:R-:W-:Y:S04]  /*01d0*/  @!P1 LDS.64 R6, [R2+0x1000] ;  /* 0x0010000002069984 */ /* 0x000fe80000000a00 */
[----:B------:R-:W0:Y:S01]  /*01e0*/  @!P1 LDS.64 R8, [R2] ;  /* 0x0000000002089984 */ /* 0x000e220000000a00 */
[----:B------:R-:W-:Y:S01]  /*01f0*/  ISETP.GT.U32.AND P0, PT, R3, 0xff, PT ;  /* 0x000000ff0300780c */ /* 0x000fe20003f04070 */
[----:B0-----:R-:W-:-:S07]  /*0200*/  @!P1 DADD R6, R6, R8 ;  /* 0x0000000006069229 */ /* 0x001fce0000000008 */
[----:B------:R-:W-:Y:S01]  /*0210*/  @!P1 STS.64 [R2], R6 ;  /* 0x0000000602009388 */ /* 0x000fe20000000a00 */
        /* <DEDUP_REMOVED lines=17> */
[----:B------:R0:W-:Y:S01]  /*0330*/  @!P0 STS.64 [R2], R6 ;  /* 0x0000000602008388 */ /* 0x0001e20000000a00 */
[----:B------:R-:W-:Y:S06]  /*0340*/  BAR.SYNC.DEFER_BLOCKING 0x0 ;  /* 0x0000000000007b1d */ /* 0x000fec0000010000 */
[----:B------:R-:W-:Y:S05]  /*0350*/  @P1 EXIT ;  /* 0x000000000000194d */ /* 0x000fea0003800000 */
[----:B------:R-:W-:Y:S01]  /*0360*/  LDS.64 R4, [R2+0x100] ;  /* 0x0001000002047984 */ /* 0x000fe20000000a00 */
[----:B------:R-:W-:-:S03]  /*0370*/  ISETP.NE.AND P0, PT, R3, RZ, PT ;  /* 0x000000ff0300720c */ /* 0x000fc60003f05270 */
[----:B0-----:R-:W0:Y:S02]  /*0380*/  LDS.64 R6, [R2] ;  /* 0x0000000002067984 */ /* 0x001e240000000a00 */
        /* <DEDUP_REMOVED lines=25> */
[----:B------:R-:W1:Y:S02]  /*0520*/  LDC.64 R2, c[0x0][0x380] ;  /* 0x0000e000ff027b82 */ /* 0x000e640000000a00 */
[----:B-1----:R-:W-:Y:S01]  /*0530*/  IMAD.WIDE.U32 R2, R0, 0x8, R2 ;  /* 0x0000000800027825 */ /* 0x002fe200078e0002 */
[----:B0-----:R-:W-:-:S07]  /*0540*/  DADD R4, R4, R6 ;  /* 0x0000000004047229 */ /* 0x001fce0000000006 */
[----:B------:R-:W-:Y:S01]  /*0550*/  STG.E.64 desc[UR6][R2.64], R4 ;  /* 0x0000000402007986 */ /* 0x000fe2000c101b06 */
[----:B------:R-:W-:Y:S05]  /*0560*/  EXIT ;  /* 0x000000000000794d */ /* 0x000fea0003800000 */
.L_x_13:
        /* <DEDUP_REMOVED lines=9> */
.L_x_16:


//--------------------- .text._Z16reduction_kernelPdPKdl --------------------------
	.section	.text._Z16reduction_kernelPdPKdl,"ax",@progbits
	.align	128
        .global         _Z16reduction_kernelPdPKdl
        .type           _Z16reduction_kernelPdPKdl,@function
        .size           _Z16reduction_kernelPdPKdl,(.L_x_17 - _Z16reduction_kernelPdPKdl)
        .other          _Z16reduction_kernelPdPKdl,@"STO_CUDA_ENTRY STV_DEFAULT"
_Z16reduction_kernelPdPKdl:
.text._Z16reduction_kernelPdPKdl:
        /* <DEDUP_REMOVED lines=10> */
[----:B------:R-:W1:Y:S02]  /*00a0*/  @!P0 LDC.64 R6, c[0x0][0x388] ;  /* 0x0000e200ff068b82 */ /* 0x000e640000000a00 */
[----:B-1----:R-:W-:-:S04]  /*00b0*/  @!P0 LEA R4, P1, R2, R6, 0x3 ;  /* 0x0000000602048211 */ /* 0x002fc800078218ff */
[----:B------:R-:W-:-:S06]  /*00c0*/  @!P0 LEA.HI.X R5, R2, R7, R5, 0x3, P1 ;  /* 0x0000000702058211 */ /* 0x000fcc00008f1c05 */
[----:B0-----:R-:W2:Y:S01]  /*00d0*/  @!P0 LDG.E.64 R4, desc[UR6][R4.64] ;  /* 0x0000000604048981 */ /* 0x001ea2000c1e1b00 */
[----:B------:R-:W0:Y:S01]  /*00e0*/  S2UR UR5, SR_CgaCtaId ;  /* 0x00000000000579c3 */ /* 0x000e220000008800 */
[----:B------:R-:W-:Y:S01]  /*00f0*/  UMOV UR4, 0x400 ;  /* 0x0000040000047882 */ /* 0x000fe20000000000 */
[----:B------:R-:W-:Y:S01]  /*0100*/  ISETP.GT.U32.AND P1, PT, R3, 0x1ff, PT ;  /* 0x000001ff0300780c */ /* 0x000fe20003f24070 */
[----:B0-----:R-:W-:-:S06]  /*0110*/  ULEA UR4, UR5, UR4, 0x18 ;  /* 0x0000000405047291 */ /* 0x001fcc000f8ec0ff */
[----:B------:R-:W-:-:S05]  /*0120*/  LEA R2, R3, UR4, 0x3 ;  /* 0x0000000403027c11 */ /* 0x000fca000f8e18ff */
[----:B--2---:R-:W-:Y:S04]  /*0130*/  @!P0 STS.64 [R2], R4 ;  /* 0x0000000402008388 */ /* 0x004fe80000000a00 */
[----:B------:R-:W-:Y:S01]  /*0140*/  @P0 STS.64 [R2], RZ ;  /* 0x000000ff02000388 */ /* 0x000fe20000000a00 */
        /* <DEDUP_REMOVED lines=59> */
.L_x_14:
        /* <DEDUP_REMOVED lines=16> */
.L_x_17:


//--------------------- .nv.shared._Z13matvec_kernelPdPKdS1_l --------------------------
	.section	.nv.shared._Z13matvec_kernelPdPKdS1_l,"aw",@nobits
	.sectionflags	@""
	.align	8
.nv.shared._Z13matvec_kernelPdPKdS1_l:
	.zero		9216


//--------------------- .nv.shared.reserved.0     --------------------------
	.section	.nv.shared.reserved.0,"aw",@nobits
	.weak		__nv_reservedSMEM_offset_0_alias
	.size		__nv_reservedSMEM_offset_0_alias, 0, 64
	.other		__nv_reservedSMEM_offset_0_alias,@"STO_CUDA_RESERVED_SHARED STV_DEFAULT"
__nv_reservedSMEM_offset_0_alias:
	.zero		0
	.zero		64


//--------------------- .nv.shared._Z14dotprod_kernelPdPKdS1_l --------------------------
	.section	.nv.shared._Z14dotprod_kernelPdPKdS1_l,"aw",@nobits
	.sectionflags	@""
	.align	8
.nv.shared._Z14dotprod_kernelPdPKdS1_l:
	.zero		9216


//--------------------- .nv.shared._Z16reduction_kernelPdPKdl --------------------------
	.section	.nv.shared._Z16reduction_kernelPdPKdl,"aw",@nobits
	.sectionflags	@""
	.align	8
.nv.shared._Z16reduction_kernelPdPKdl:
	.zero		9216


//--------------------- .nv.constant0._Z13matvec_kernelPdPKdS1_l --------------------------
	.section	.nv.constant0._Z13matvec_kernelPdPKdS1_l,"a",@progbits
	.sectionflags	@""
	.align	4
.nv.constant0._Z13matvec_kernelPdPKdS1_l:
	.zero		928


//--------------------- .nv.constant0._Z14dotprod_kernelPdPKdS1_l --------------------------
	.section	.nv.constant0._Z14dotprod_kernelPdPKdS1_l,"a",@progbits
	.sectionflags	@""
	.align	4
.nv.constant0._Z14dotprod_kernelPdPKdS1_l:
	.zero		928


//--------------------- .nv.constant0._Z16reduction_kernelPdPKdl --------------------------
	.section	.nv.constant0._Z16reduction_kernelPdPKdl,"a",@progbits
	.sectionflags	@""
	.align	4
.nv.constant0._Z16reduction_kernelPdPKdl:
	.zero		920


//--------------------- SYMBOLS --------------------------

	.type		.nv.reservedSmem.offset0,@object
	.size		.nv.reservedSmem.offset0,0x4
	.type		.nv.reservedSmem.cap,@object
	.size		.nv.reservedSmem.cap,0x4
